def matmul_kernel(
    a_ptr,
    b_ptr,
    c_ptr,
    M,
    N,
    K,
    stride_am,
    stride_ak,
    stride_bk,
    stride_bn,
    stride_cm,
    stride_cn,
    BLOCK_M: tl.constexpr,
    BLOCK_N: tl.constexpr,
    BLOCK_K: tl.constexpr,
    GROUP_M: tl.constexpr,
):
    pid = tl.program_id(axis=0)
    num_pid_m = tl.cdiv(M, BLOCK_M)
    num_pid_n = tl.cdiv(N, BLOCK_N)
    num_pid_in_group = GROUP_M * num_pid_n
    group_id = pid // num_pid_in_group
    first_pid_m = group_id * GROUP_M
    group_size_m = min(num_pid_m - first_pid_m, GROUP_M)
    pid_m = first_pid_m + ((pid % num_pid_in_group) % group_size_m)
    pid_n = (pid % num_pid_in_group) // group_size_m

    offs_am = (pid_m * BLOCK_M + tl.arange(0, BLOCK_M)) % M
    offs_bn = (pid_n * BLOCK_N + tl.arange(0, BLOCK_N)) % N
    offs_k = tl.arange(0, BLOCK_K)
    a_ptrs = a_ptr + offs_am[:, None] * stride_am + offs_k[None, :] * stride_ak
    b_ptrs = b_ptr + offs_k[:, None] * stride_bk + offs_bn[None, :] * stride_bn

    acc = tl.zeros((BLOCK_M, BLOCK_N), dtype=tl.float32)
    for kk in range(0, tl.cdiv(K, BLOCK_K)):
        a = tl.load(a_ptrs, mask=offs_k[None, :] < K - kk * BLOCK_K, other=0.0)
        b = tl.load(b_ptrs, mask=offs_k[:, None] < K - kk * BLOCK_K, other=0.0)
        acc = tl.dot(a, b, acc)
        a_ptrs += BLOCK_K * stride_ak
        b_ptrs += BLOCK_K * stride_bk

    c = acc.to(c_ptr.dtype.element_ty)
    offs_cm = pid_m * BLOCK_M + tl.arange(0, BLOCK_M)
    offs_cn = pid_n * BLOCK_N + tl.arange(0, BLOCK_N)
    c_ptrs = c_ptr + offs_cm[:, None] * stride_cm + offs_cn[None, :] * stride_cn
    mask = (offs_cm[:, None] < M) & (offs_cn[None, :] < N)
    tl.store(c_ptrs, c, mask=mask)

# config = {"BLOCK_K": 32, "BLOCK_M": 64, "BLOCK_N": 16, "GROUP_M": 8, "arch": "sm_90", "dtype": "bf16", "num_ctas": 1, "num_stages": 2, "num_warps": 2}
# arch = sm_90


// ===== COMPILED SASS (sm_90a) =====

	.target	sm_90a

	.elftype	@"ET_EXEC"


//--------------------- .note.nv.tkinfo           --------------------------
	.section	.note.nv.tkinfo,"",@"SHT_NOTE"
	.sectionflags	@"SHF_NOTE_NV_TKINFO"
	.tkinfo
        /*0018*/ 	.word	0x00000002
        /*0030*/ 	.string	""
        /*0030*/ 	.string	"ptxas"
        /*0030*/ 	.string	"Cuda compilation tools, release 13.0, V13.0.88"
        /*0030*/ 	.string	"Build cuda_13.0.r13.0/compiler.36424714_0"
        /*0030*/ 	.string	"-v  -suppress-debug-info  -lineinfo  -arch sm_90a "



//--------------------- .note.nv.cuinfo           --------------------------
	.section	.note.nv.cuinfo,"",@"SHT_NOTE"
	.sectionflags	@"SHF_NOTE_NV_CUINFO"
        /*0018*/ 	.short	0x0002
        /*001a*/ 	.short	0x005a
        /*001c*/ 	.short	0x0082
	.zero		2


//--------------------- .nv.info                  --------------------------
	.section	.nv.info,"",@"SHT_CUDA_INFO"
	.align	4


	//----- nvinfo : EIATTR_REGCOUNT
	.align		4
        /*0000*/ 	.byte	0x04, 0x2f
        /*0002*/ 	.short	(.L_1 - .L_0)
	.align		4
.L_0:
        /*0004*/ 	.word	index@(matmul_kernel)
        /*0008*/ 	.word	0x00000060


	//----- nvinfo : EIATTR_FRAME_SIZE
	.align		4
.L_1:
        /*000c*/ 	.byte	0x04, 0x11
        /*000e*/ 	.short	(.L_3 - .L_2)
	.align		4
.L_2:
        /*0010*/ 	.word	index@(matmul_kernel)
        /*0014*/ 	.word	0x00000000


	//----- nvinfo : EIATTR_MIN_STACK_SIZE
	.align		4
.L_3:
        /*0018*/ 	.byte	0x04, 0x12
        /*001a*/ 	.short	(.L_5 - .L_4)
	.align		4
.L_4:
        /*001c*/ 	.word	index@(matmul_kernel)
        /*0020*/ 	.word	0x00000000
.L_5:


//--------------------- .nv.compat                --------------------------
	.section	.nv.compat,"",@"SHT_CUDA_COMPAT_INFO"
	.align	4
        /*0000*/ 	.byte	0x02, 0x09, 0x01, 0x00, 0x02, 0x02, 0x01, 0x00, 0x02, 0x05, 0x05, 0x00, 0x03, 0x07, 0x01, 0x01
        /*0010*/ 	.byte	0x02, 0x03, 0x00, 0x00, 0x02, 0x06, 0x01, 0x00, 0x04, 0x0b, 0x08, 0x00, 0x00, 0x00, 0x00, 0x00
        /*0020*/ 	.byte	0x00, 0x00, 0x00, 0x00


//--------------------- .nv.info.matmul_kernel    --------------------------
	.section	.nv.info.matmul_kernel,"",@"SHT_CUDA_INFO"
	.sectionflags	@""
	.align	4


	//----- nvinfo : EIATTR_CUDA_API_VERSION
	.align		4
        /*0000*/ 	.byte	0x04, 0x37
        /*0002*/ 	.short	(.L_7 - .L_6)
.L_6:
        /*0004*/ 	.word	0x00000082


	//----- nvinfo : EIATTR_KPARAM_INFO
	.align		4
.L_7:
        /*0008*/ 	.byte	0x04, 0x17
        /*000a*/ 	.short	(.L_9 - .L_8)
.L_8:
        /*000c*/ 	.word	0x00000000
        /*0010*/ 	.short	0x000d
        /*0012*/ 	.short	0x0048
        /*0014*/ 	.byte	0x00, 0xf4, 0x21, 0x00


	//----- nvinfo : EIATTR_KPARAM_INFO
	.align		4
.L_9:
        /*0018*/ 	.byte	0x04, 0x17
        /*001a*/ 	.short	(.L_11 - .L_10)
.L_10:
        /*001c*/ 	.word	0x00000000
        /*0020*/ 	.short	0x000c
        /*0022*/ 	.short	0x0040
        /*0024*/ 	.byte	0x00, 0xf4, 0x21, 0x00


	//----- nvinfo : EIATTR_KPARAM_INFO
	.align		4
.L_11:
        /*0028*/ 	.byte	0x04, 0x17
        /*002a*/ 	.short	(.L_13 - .L_12)
.L_12:
        /*002c*/ 	.word	0x00000000
        /*0030*/ 	.short	0x000b
        /*0032*/ 	.short	0x0038
        /*0034*/ 	.byte	0x00, 0xf0, 0x11, 0x00


	//----- nvinfo : EIATTR_KPARAM_INFO
	.align		4
.L_13:
        /*0038*/ 	.byte	0x04, 0x17
        /*003a*/ 	.short	(.L_15 - .L_14)
.L_14:
        /*003c*/ 	.word	0x00000000
        /*0040*/ 	.short	0x000a
        /*0042*/ 	.short	0x0034
        /*0044*/ 	.byte	0x00, 0xf0, 0x11, 0x00


	//----- nvinfo : EIATTR_KPARAM_INFO
	.align		4
.L_15:
        /*0048*/ 	.byte	0x04, 0x17
        /*004a*/ 	.short	(.L_17 - .L_16)
.L_16:
        /*004c*/ 	.word	0x00000000
        /*0050*/ 	.short	0x0009
        /*0052*/ 	.short	0x0030
        /*0054*/ 	.byte	0x00, 0xf0, 0x11, 0x00


	//----- nvinfo : EIATTR_KPARAM_INFO
	.align		4
.L_17:
        /*0058*/ 	.byte	0x04, 0x17
        /*005a*/ 	.short	(.L_19 - .L_18)
.L_18:
        /*005c*/ 	.word	0x00000000
        /*0060*/ 	.short	0x0008
        /*0062*/ 	.short	0x002c
        /*0064*/ 	.byte	0x00, 0xf0, 0x11, 0x00


	//----- nvinfo : EIATTR_KPARAM_INFO
	.align		4
.L_19:
        /*0068*/ 	.byte	0x04, 0x17
        /*006a*/ 	.short	(.L_21 - .L_20)
.L_20:
        /*006c*/ 	.word	0x00000000
        /*0070*/ 	.short	0x0007
        /*0072*/ 	.short	0x0028
        /*0074*/ 	.byte	0x00, 0xf0, 0x11, 0x00


	//----- nvinfo : EIATTR_KPARAM_INFO
	.align		4
.L_21:
        /*0078*/ 	.byte	0x04, 0x17
        /*007a*/ 	.short	(.L_23 - .L_22)
.L_22:
        /*007c*/ 	.word	0x00000000
        /*0080*/ 	.short	0x0006
        /*0082*/ 	.short	0x0024
        /*0084*/ 	.byte	0x00, 0xf0, 0x11, 0x00


	//----- nvinfo : EIATTR_KPARAM_INFO
	.align		4
.L_23:
        /*0088*/ 	.byte	0x04, 0x17
        /*008a*/ 	.short	(.L_25 - .L_24)
.L_24:
        /*008c*/ 	.word	0x00000000
        /*0090*/ 	.short	0x0005
        /*0092*/ 	.short	0x0020
        /*0094*/ 	.byte	0x00, 0xf0, 0x11, 0x00


	//----- nvinfo : EIATTR_KPARAM_INFO
	.align		4
.L_25:
        /*0098*/ 	.byte	0x04, 0x17
        /*009a*/ 	.short	(.L_27 - .L_26)
.L_26:
        /*009c*/ 	.word	0x00000000
        /*00a0*/ 	.short	0x0004
        /*00a2*/ 	.short	0x001c
        /*00a4*/ 	.byte	0x00, 0xf0, 0x11, 0x00


	//----- nvinfo : EIATTR_KPARAM_INFO
	.align		4
.L_27:
        /*00a8*/ 	.byte	0x04, 0x17
        /*00aa*/ 	.short	(.L_29 - .L_28)
.L_28:
        /*00ac*/ 	.word	0x00000000
        /*00b0*/ 	.short	0x0003
        /*00b2*/ 	.short	0x0018
        /*00b4*/ 	.byte	0x00, 0xf0, 0x11, 0x00


	//----- nvinfo : EIATTR_KPARAM_INFO
	.align		4
.L_29:
        /*00b8*/ 	.byte	0x04, 0x17
        /*00ba*/ 	.short	(.L_31 - .L_30)
.L_30:
        /*00bc*/ 	.word	0x00000000
        /*00c0*/ 	.short	0x0002
        /*00c2*/ 	.short	0x0010
        /*00c4*/ 	.byte	0x00, 0xf4, 0x21, 0x00


	//----- nvinfo : EIATTR_KPARAM_INFO
	.align		4
.L_31:
        /*00c8*/ 	.byte	0x04, 0x17
        /*00ca*/ 	.short	(.L_33 - .L_32)
.L_32:
        /*00cc*/ 	.word	0x00000000
        /*00d0*/ 	.short	0x0001
        /*00d2*/ 	.short	0x0008
        /*00d4*/ 	.byte	0x00, 0xf4, 0x21, 0x00


	//----- nvinfo : EIATTR_KPARAM_INFO
	.align		4
.L_33:
        /*00d8*/ 	.byte	0x04, 0x17
        /*00da*/ 	.short	(.L_35 - .L_34)
.L_34:
        /*00dc*/ 	.word	0x00000000
        /*00e0*/ 	.short	0x0000
        /*00e2*/ 	.short	0x0000
        /*00e4*/ 	.byte	0x00, 0xf4, 0x21, 0x00


	//----- nvinfo : EIATTR_SPARSE_MMA_MASK
	.align		4
.L_35:
        /*00e8*/ 	.byte	0x03, 0x50
        /*00ea*/ 	.short	0x0000


	//----- nvinfo : EIATTR_MAXREG_COUNT
	.align		4
        /*00ec*/ 	.byte	0x03, 0x1b
        /*00ee*/ 	.short	0x00ff


	//----- nvinfo : EIATTR_NUM_BARRIERS
	.align		4
        /*00f0*/ 	.byte	0x02, 0x4c
        /*00f2*/ 	.byte	0x01
	.zero		1


	//----- nvinfo : EIATTR_MERCURY_ISA_VERSION
	.align		4
        /*00f4*/ 	.byte	0x03, 0x5f
        /*00f6*/ 	.short	0x0101


	//----- nvinfo : EIATTR_EXIT_INSTR_OFFSETS
	.align		4
        /*00f8*/ 	.byte	0x04, 0x1c
        /*00fa*/ 	.short	(.L_37 - .L_36)


	//   ....[0]....
.L_36:
        /*00fc*/ 	.word	0x00002cc0


	//   ....[1]....
        /*0100*/ 	.word	0x00002cf0


	//----- nvinfo : EIATTR_REQNTID
	.align		4
.L_37:
        /*0104*/ 	.byte	0x04, 0x10
        /*0106*/ 	.short	(.L_39 - .L_38)
.L_38:
        /*0108*/ 	.word	0x00000040
        /*010c*/ 	.word	0x00000001
        /*0110*/ 	.word	0x00000001


	//----- nvinfo : EIATTR_CBANK_PARAM_SIZE
	.align		4
.L_39:
        /*0114*/ 	.byte	0x03, 0x19
        /*0116*/ 	.short	0x0050


	//----- nvinfo : EIATTR_PARAM_CBANK
	.align		4
        /*0118*/ 	.byte	0x04, 0x0a
        /*011a*/ 	.short	(.L_41 - .L_40)
	.align		4
.L_40:
        /*011c*/ 	.word	index@(.nv.constant0.matmul_kernel)
        /*0120*/ 	.short	0x0210
        /*0122*/ 	.short	0x0050


	//----- nvinfo : EIATTR_SW_WAR
	.align		4
.L_41:
        /*0124*/ 	.byte	0x04, 0x36
        /*0126*/ 	.short	(.L_43 - .L_42)
.L_42:
        /*0128*/ 	.word	0x00000008
.L_43:


//--------------------- .nv.callgraph             --------------------------
	.section	.nv.callgraph,"",@"SHT_CUDA_CALLGRAPH"
	.align	4
	.sectionentsize	8
	.align		4
        /*0000*/ 	.word	0x00000000
	.align		4
        /*0004*/ 	.word	0xffffffff
	.align		4
        /*0008*/ 	.word	0x00000000
	.align		4
        /*000c*/ 	.word	0xfffffffe
	.align		4
        /*0010*/ 	.word	0x00000000
	.align		4
        /*0014*/ 	.word	0xfffffffd
	.align		4
        /*0018*/ 	.word	0x00000000
	.align		4
        /*001c*/ 	.word	0xfffffffc


//--------------------- .text.matmul_kernel       --------------------------
	.section	.text.matmul_kernel,"ax",@progbits
	.align	128
        .global         matmul_kernel
        .type           matmul_kernel,@function
        .size           matmul_kernel,(.L_x_3 - matmul_kernel)
        .other          matmul_kernel,@"STO_CUDA_ENTRY STV_DEFAULT"
matmul_kernel:
.text.matmul_kernel:
[----:B------:R-:W-:Y:S08]  /*0000*/  LDC R1, c[0x0][0x28] ;  /* 0x00000a00ff017b82 */ /* 0x000ff00000000800 */
[----:B------:R-:W0:Y:S01]  /*0010*/  LDC.64 R10, c[0x0][0x228] ;  /* 0x00008a00ff0a7b82 */ /* 0x000e220000000a00 */
[----:B------:R-:W1:Y:S01]  /*0020*/  S2R R5, SR_CTAID.X ;  /* 0x0000000000057919 */ /* 0x000e620000002500 */
[----:B------:R-:W-:Y:S01]  /*0030*/  ULDC UR4, c[0x0][0x230] ;  /* 0x00008c0000047ab9 */ /* 0x000fe20000000800 */
[----:B------:R-:W-:Y:S01]  /*0040*/  UMOV UR5, 0x400 ;  /* 0x0000040000057882 */ /* 0x000fe20000000000 */
[----:B------:R-:W-:Y:S01]  /*0050*/  UIADD3 UR4, UR4, 0x1f, URZ ;  /* 0x0000001f04047890 */ /* 0x000fe2000fffe03f */
[----:B------:R-:W2:Y:S01]  /*0060*/  S2R R57, SR_TID.X ;  /* 0x0000000000397919 */ /* 0x000ea20000002100 */
[----:B------:R-:W-:Y:S01]  /*0070*/  ULDC.64 UR8, c[0x0][0x208] ;  /* 0x0000820000087ab9 */ /* 0x000fe20000000a00 */
[----:B------:R-:W-:Y:S01]  /*0080*/  CS2R R32, SRZ ;  /* 0x0000000000207805 */ /* 0x000fe2000001ff00 */
[----:B------:R-:W3:Y:S01]  /*0090*/  S2UR UR6, SR_CgaCtaId ;  /* 0x00000000000679c3 */ /* 0x000ee20000008800 */
[----:B------:R-:W-:Y:S01]  /*00a0*/  UISETP.GE.AND UP0, UPT, UR4, 0x20, UPT ;  /* 0x000000200400788c */ /* 0x000fe2000bf06270 */
[----:B------:R-:W-:-:S02]  /*00b0*/  CS2R R34, SRZ ;  /* 0x0000000000227805 */ /* 0x000fc4000001ff00 */
[----:B------:R-:W-:Y:S02]  /*00c0*/  CS2R R28, SRZ ;  /* 0x00000000001c7805 */ /* 0x000fe4000001ff00 */
[----:B------:R-:W-:Y:S01]  /*00d0*/  CS2R R30, SRZ ;  /* 0x00000000001e7805 */ /* 0x000fe2000001ff00 */
[----:B0-----:R-:W-:-:S05]  /*00e0*/  VIADD R0, R11, 0xf ;  /* 0x0000000f0b007836 */ /* 0x001fca0000000000 */
[----:B------:R-:W-:Y:S01]  /*00f0*/  SHF.R.S32.HI R3, RZ, 0x1f, R0 ;  /* 0x0000001fff037819 */ /* 0x000fe20000011400 */
[----:B---3--:R-:W-:-:S03]  /*0100*/  ULEA UR5, UR6, UR5, 0x18 ;  /* 0x0000000506057291 */ /* 0x008fc6000f8ec03f */
[----:B------:R-:W-:Y:S02]  /*0110*/  LEA.HI R3, R3, R0, RZ, 0x4 ;  /* 0x0000000003037211 */ /* 0x000fe400078f20ff */
[----:B-1----:R-:W-:Y:S02]  /*0120*/  IABS R8, R5 ;  /* 0x0000000500087213 */ /* 0x002fe40000000000 */
[----:B------:R-:W-:Y:S02]  /*0130*/  SHF.R.S32.HI R3, RZ, 0x4, R3 ;  /* 0x00000004ff037819 */ /* 0x000fe40000011403 */
[----:B--2---:R-:W-:-:S03]  /*0140*/  LOP3.LUT R56, R57, 0x3f, RZ, 0xc0, !PT ;  /* 0x0000003f39387812 */ /* 0x004fc600078ec0ff */
[----:B------:R-:W-:-:S05]  /*0150*/  IMAD.SHL.U32 R4, R3, 0x8, RZ ;  /* 0x0000000803047824 */ /* 0x000fca00078e00ff */
[-C--:B------:R-:W-:Y:S02]  /*0160*/  IABS R7, R4.reuse ;  /* 0x0000000400077213 */ /* 0x080fe40000000000 */
[----:B------:R-:W-:Y:S02]  /*0170*/  IABS R12, R4 ;  /* 0x00000004000c7213 */ /* 0x000fe40000000000 */
[----:B------:R-:W0:Y:S08]  /*0180*/  I2F.RP R0, R7 ;  /* 0x0000000700007306 */ /* 0x000e300000209400 */
[----:B0-----:R-:W0:Y:S02]  /*0190*/  MUFU.RCP R0, R0 ;  /* 0x0000000000007308 */ /* 0x001e240000001000 */
[----:B0-----:R-:W-:-:S02]  /*01a0*/  VIADD R2, R0, 0xffffffe ;  /* 0x0ffffffe00027836 */ /* 0x001fc40000000000 */
[----:B------:R-:W-:-:S04]  /*01b0*/  IMAD.MOV R0, RZ, RZ, -R12 ;  /* 0x000000ffff007224 */ /* 0x000fc800078e0a0c */
[----:B------:R0:W1:Y:S02]  /*01c0*/  F2I.FTZ.U32.TRUNC.NTZ R3, R2 ;  /* 0x0000000200037305 */ /* 0x000064000021f000 */
[----:B0-----:R-:W-:Y:S02]  /*01d0*/  IMAD.MOV.U32 R2, RZ, RZ, RZ ;  /* 0x000000ffff027224 */ /* 0x001fe400078e00ff */
[----:B-1----:R-:W-:-:S04]  /*01e0*/  IMAD.MOV R6, RZ, RZ, -R3 ;  /* 0x000000ffff067224 */ /* 0x002fc800078e0a03 */
[----:B------:R-:W-:Y:S02]  /*01f0*/  IMAD R9, R6, R7, RZ ;  /* 0x0000000706097224 */ /* 0x000fe400078e02ff */
[----:B------:R-:W-:Y:S02]  /*0200*/  IMAD.MOV.U32 R6, RZ, RZ, R8 ;  /* 0x000000ffff067224 */ /* 0x000fe400078e0008 */
[----:B------:R-:W-:-:S06]  /*0210*/  IMAD.HI.U32 R3, R3, R9, R2 ;  /* 0x0000000903037227 */ /* 0x000fcc00078e0002 */
[----:B------:R-:W-:-:S04]  /*0220*/  IMAD.HI.U32 R3, R3, R6, RZ ;  /* 0x0000000603037227 */ /* 0x000fc800078e00ff */
[----:B------:R-:W-:-:S05]  /*0230*/  IMAD R0, R3, R0, R6 ;  /* 0x0000000003007224 */ /* 0x000fca00078e0206 */
[----:B------:R-:W-:-:S13]  /*0240*/  ISETP.GT.U32.AND P1, PT, R7, R0, PT ;  /* 0x000000000700720c */ /* 0x000fda0003f24070 */
[----:B------:R-:W-:Y:S02]  /*0250*/  @!P1 IMAD.IADD R0, R0, 0x1, -R7 ;  /* 0x0000000100009824 */ /* 0x000fe400078e0a07 */
[----:B------:R-:W-:Y:S01]  /*0260*/  @!P1 VIADD R3, R3, 0x1 ;  /* 0x0000000103039836 */ /* 0x000fe20000000000 */
[----:B------:R-:W-:Y:S02]  /*0270*/  ISETP.NE.AND P1, PT, R4, RZ, PT ;  /* 0x000000ff0400720c */ /* 0x000fe40003f25270 */
[----:B------:R-:W-:Y:S02]  /*0280*/  ISETP.GE.U32.AND P0, PT, R0, R7, PT ;  /* 0x000000070000720c */ /* 0x000fe40003f06070 */
[----:B------:R-:W-:-:S04]  /*0290*/  LOP3.LUT R0, R5, R4, RZ, 0x3c, !PT ;  /* 0x0000000405007212 */ /* 0x000fc800078e3cff */
[----:B------:R-:W-:Y:S01]  /*02a0*/  ISETP.GE.AND P2, PT, R0, RZ, PT ;  /* 0x000000ff0000720c */ /* 0x000fe20003f46270 */
[----:B------:R-:W-:-:S06]  /*02b0*/  VIADD R0, R10, 0x3f ;  /* 0x0000003f0a007836 */ /* 0x000fcc0000000000 */
[----:B------:R-:W-:-:S04]  /*02c0*/  @P0 VIADD R3, R3, 0x1 ;  /* 0x0000000103030836 */ /* 0x000fc80000000000 */
[----:B------:R-:W-:Y:S01]  /*02d0*/  IMAD.MOV.U32 R2, RZ, RZ, R3 ;  /* 0x000000ffff027224 */ /* 0x000fe200078e0003 */
[----:B------:R-:W-:-:S03]  /*02e0*/  SHF.R.S32.HI R3, RZ, 0x1f, R0 ;  /* 0x0000001fff037819 */ /* 0x000fc60000011400 */
[----:B------:R-:W-:Y:S01]  /*02f0*/  @!P2 IMAD.MOV R2, RZ, RZ, -R2 ;  /* 0x000000ffff02a224 */ /* 0x000fe200078e0a02 */
[----:B------:R-:W-:Y:S02]  /*0300*/  @!P1 LOP3.LUT R2, RZ, R4, RZ, 0x33, !PT ;  /* 0x00000004ff029212 */ /* 0x000fe400078e33ff */
[----:B------:R-:W-:-:S03]  /*0310*/  LEA.HI R3, R3, R0, RZ, 0x6 ;  /* 0x0000000003037211 */ /* 0x000fc600078f30ff */
[----:B------:R-:W-:Y:S02]  /*0320*/  IMAD.SHL.U32 R6, R2, 0x8, RZ ;  /* 0x0000000802067824 */ /* 0x000fe400078e00ff */
[----:B------:R-:W-:-:S03]  /*0330*/  IMAD.MOV R2, RZ, RZ, -R2 ;  /* 0x000000ffff027224 */ /* 0x000fc600078e0a02 */
[----:B------:R-:W-:Y:S01]  /*0340*/  LEA.HI.SX32 R3, R3, -R6, 0x1a ;  /* 0x8000000603037211 */ /* 0x000fe200078fd2ff */
[----:B------:R-:W-:-:S03]  /*0350*/  IMAD R4, R4, R2, R5 ;  /* 0x0000000204047224 */ /* 0x000fc600078e0205 */
[----:B------:R-:W-:Y:S02]  /*0360*/  VIMNMX R13, R3, 0x8, PT ;  /* 0x00000008030d7848 */ /* 0x000fe40003fe0100 */
[----:B------:R-:W-:Y:S02]  /*0370*/  IABS R9, R4 ;  /* 0x0000000400097213 */ /* 0x000fe40000000000 */
[----:B------:R-:W-:-:S04]  /*0380*/  IABS R7, R13 ;  /* 0x0000000d00077213 */ /* 0x000fc80000000000 */
[----:B------:R-:W0:Y:S08]  /*0390*/  I2F.RP R0, R7 ;  /* 0x0000000700007306 */ /* 0x000e300000209400 */
[----:B0-----:R-:W0:Y:S02]  /*03a0*/  MUFU.RCP R0, R0 ;  /* 0x0000000000007308 */ /* 0x001e240000001000 */
[----:B0-----:R-:W-:-:S06]  /*03b0*/  VIADD R3, R0, 0xffffffe ;  /* 0x0ffffffe00037836 */ /* 0x001fcc0000000000 */
[----:B------:R-:W0:Y:S02]  /*03c0*/  F2I.FTZ.U32.TRUNC.NTZ R3, R3 ;  /* 0x0000000300037305 */ /* 0x000e24000021f000 */
[----:B0-----:R-:W-:-:S04]  /*03d0*/  IMAD.MOV R8, RZ, RZ, -R3 ;  /* 0x000000ffff087224 */ /* 0x001fc800078e0a03 */
[----:B------:R-:W-:Y:S01]  /*03e0*/  IMAD.MOV.U32 R2, RZ, RZ, R8 ;  /* 0x000000ffff027224 */ /* 0x000fe200078e0008 */
[----:B------:R-:W-:-:S03]  /*03f0*/  IABS R8, R13 ;  /* 0x0000000d00087213 */ /* 0x000fc60000000000 */
[----:B------:R-:W-:Y:S02]  /*0400*/  IMAD R5, R2, R7, RZ ;  /* 0x0000000702057224 */ /* 0x000fe400078e02ff */
[----:B------:R-:W-:Y:S02]  /*0410*/  IMAD.MOV.U32 R2, RZ, RZ, RZ ;  /* 0x000000ffff027224 */ /* 0x000fe400078e00ff */
[----:B------:R-:W-:Y:S02]  /*0420*/  IMAD.MOV R0, RZ, RZ, -R8 ;  /* 0x000000ffff007224 */ /* 0x000fe400078e0a08 */
        /* <DEDUP_REMOVED lines=9> */
[----:B------:R-:W-:-:S07]  /*04c0*/  ISETP.GE.AND P2, PT, R0, RZ, PT ;  /* 0x000000ff0000720c */ /* 0x000fce0003f46270 */
[----:B------:R-:W-:Y:S01]  /*04d0*/  @P0 VIADD R2, R2, 0x1 ;  /* 0x0000000102020836 */ /* 0x000fe20000000000 */
[----:B------:R-:W-:-:S05]  /*04e0*/  PLOP3.LUT P0, PT, PT, PT, UP0, 0x80, 0x0 ;  /* 0x000000000000781c */ /* 0x000fca0003f0f008 */
[----:B------:R-:W-:Y:S01]  /*04f0*/  @!P2 IMAD.MOV R2, RZ, RZ, -R2 ;  /* 0x000000ffff02a224 */ /* 0x000fe200078e0a02 */
[----:B------:R-:W-:-:S05]  /*0500*/  @!P1 LOP3.LUT R2, RZ, R13, RZ, 0x33, !PT ;  /* 0x0000000dff029212 */ /* 0x000fca00078e33ff */
[----:B------:R-:W-:-:S04]  /*0510*/  IMAD.MOV R0, RZ, RZ, -R2 ;  /* 0x000000ffff007224 */ /* 0x000fc800078e0a02 */
[----:B------:R-:W-:Y:S01]  /*0520*/  IMAD R0, R13, R0, R4 ;  /* 0x000000000d007224 */ /* 0x000fe200078e0204 */
[----:B------:R-:W-:-:S03]  /*0530*/  LOP3.LUT R13, R57, 0x20, RZ, 0xc0, !PT ;  /* 0x00000020390d7812 */ /* 0x000fc600078ec0ff */
[----:B------:R-:W-:Y:S02]  /*0540*/  IMAD.IADD R3, R6, 0x1, R0 ;  /* 0x0000000106037824 */ /* 0x000fe400078e0200 */
[----:B------:R-:W-:Y:S02]  /*0550*/  IMAD.SHL.U32 R0, R2, 0x10, RZ ;  /* 0x0000001002007824 */ /* 0x000fe400078e00ff */
[----:B------:R-:W-:Y:S01]  /*0560*/  IMAD R2, R3, 0x40, R56 ;  /* 0x0000004003027824 */ /* 0x000fe200078e0238 */
[----:B------:R-:W-:Y:S06]  /*0570*/  @!P0 BRA `(.L_x_0) ;  /* 0x0000001c00c88947 */ /* 0x000fec0003800000 */
[----:B------:R-:W-:Y:S01]  /*0580*/  IABS R22, R10 ;  /* 0x0000000a00167213 */ /* 0x000fe20000000000 */
[----:B------:R-:W0:Y:S01]  /*0590*/  LDC.64 R50, c[0x0][0x218] ;  /* 0x00008600ff327b82 */ /* 0x000e220000000a00 */
[----:B------:R-:W-:Y:S01]  /*05a0*/  IABS R5, R11 ;  /* 0x0000000b00057213 */ /* 0x000fe20000000000 */
[----:B------:R-:W-:Y:S01]  /*05b0*/  ULDC UR18, c[0x0][0x234] ;  /* 0x00008d0000127ab9 */ /* 0x000fe20000000800 */
[----:B------:R-:W1:Y:S01]  /*05c0*/  I2F.RP R4, R22 ;  /* 0x0000001600047306 */ /* 0x000e620000209400 */
[----:B------:R-:W-:Y:S01]  /*05d0*/  LEA.HI R17, R13, R0, RZ, 0x1b ;  /* 0x000000000d117211 */ /* 0x000fe200078fd8ff */
[----:B------:R-:W-:Y:S01]  /*05e0*/  USHF.R.S32.HI UR6, URZ, 0x1f, UR4 ;  /* 0x0000001f3f067899 */ /* 0x000fe20008011404 */
[----:B------:R-:W-:Y:S01]  /*05f0*/  IABS R12, R2 ;  /* 0x00000002000c7213 */ /* 0x000fe20000000000 */
[----:B------:R-:W-:Y:S01]  /*0600*/  IMAD.SHL.U32 R56, R56, 0x2, RZ ;  /* 0x0000000238387824 */ /* 0x000fe200078e00ff */
[----:B------:R-:W-:Y:S01]  /*0610*/  ISETP.GE.AND P3, PT, R2, RZ, PT ;  /* 0x000000ff0200720c */ /* 0x000fe20003f66270 */
[C---:B------:R-:W-:Y:S01]  /*0620*/  VIADD R19, R17.reuse, 0xe ;  /* 0x0000000e11137836 */ /* 0x040fe20000000000 */
[----:B------:R-:W-:Y:S01]  /*0630*/  ISETP.NE.AND P2, PT, R10, RZ, PT ;  /* 0x000000ff0a00720c */ /* 0x000fe20003f45270 */
[----:B------:R-:W2:Y:S01]  /*0640*/  I2F.RP R3, R5 ;  /* 0x0000000500037306 */ /* 0x000ea20000209400 */
[C---:B------:R-:W-:Y:S01]  /*0650*/  VIADD R21, R17.reuse, 0xc ;  /* 0x0000000c11157836 */ /* 0x040fe20000000000 */
[----:B------:R-:W-:Y:S01]  /*0660*/  ULDC.64 UR20, c[0x0][0x210] ;  /* 0x0000840000147ab9 */ /* 0x000fe20000000a00 */
[C---:B------:R-:W-:Y:S01]  /*0670*/  VIADD R24, R17.reuse, 0x8 ;  /* 0x0000000811187836 */ /* 0x040fe20000000000 */
[----:B------:R-:W-:Y:S01]  /*0680*/  ULDC UR40, c[0x0][0x230] ;  /* 0x00008c0000287ab9 */ /* 0x000fe20000000800 */
[C---:B------:R-:W-:Y:S01]  /*0690*/  VIADD R23, R17.reuse, 0xa ;  /* 0x0000000a11177836 */ /* 0x040fe20000000000 */
[----:B------:R-:W-:Y:S01]  /*06a0*/  ULEA.HI UR6, UR6, UR4, URZ, 0x5 ;  /* 0x0000000406067291 */ /* 0x000fe2000f8f283f */
[C---:B------:R-:W-:Y:S01]  /*06b0*/  VIADD R26, R17.reuse, 0x4 ;  /* 0x00000004111a7836 */ /* 0x040fe20000000000 */
[----:B-1----:R-:W1:Y:S01]  /*06c0*/  MUFU.RCP R4, R4 ;  /* 0x0000000400047308 */ /* 0x002e620000001000 */
[C---:B------:R-:W-:Y:S01]  /*06d0*/  VIADD R25, R17.reuse, 0x6 ;  /* 0x0000000611197836 */ /* 0x040fe20000000000 */
[----:B------:R-:W-:Y:S01]  /*06e0*/  IABS R14, R23 ;  /* 0x00000017000e7213 */ /* 0x000fe20000000000 */
[----:B------:R-:W-:Y:S01]  /*06f0*/  VIADD R27, R17, 0x2 ;  /* 0x00000002111b7836 */ /* 0x000fe20000000000 */
[----:B------:R-:W-:-:S02]  /*0700*/  IABS R18, R26 ;  /* 0x0000001a00127213 */ /* 0x000fc40000000000 */
[----:B------:R-:W-:Y:S02]  /*0710*/  CS2R R40, SRZ ;  /* 0x0000000000287805 */ /* 0x000fe4000001ff00 */
[----:B------:R-:W-:Y:S02]  /*0720*/  CS2R R42, SRZ ;  /* 0x00000000002a7805 */ /* 0x000fe4000001ff00 */
[----:B------:R-:W-:Y:S01]  /*0730*/  CS2R R36, SRZ ;  /* 0x0000000000247805 */ /* 0x000fe2000001ff00 */
[----:B--2---:R-:W2:Y:S01]  /*0740*/  MUFU.RCP R3, R3 ;  /* 0x0000000300037308 */ /* 0x004ea20000001000 */
[----:B------:R-:W-:Y:S02]  /*0750*/  IABS R20, R27 ;  /* 0x0000001b00147213 */ /* 0x000fe40000000000 */
[----:B------:R-:W-:Y:S02]  /*0760*/  CS2R R38, SRZ ;  /* 0x0000000000267805 */ /* 0x000fe4000001ff00 */
[----:B------:R-:W-:-:S02]  /*0770*/  CS2R R32, SRZ ;  /* 0x0000000000207805 */ /* 0x000fc4000001ff00 */
[----:B------:R-:W-:Y:S02]  /*0780*/  CS2R R34, SRZ ;  /* 0x0000000000227805 */ /* 0x000fe4000001ff00 */
[----:B------:R-:W-:Y:S02]  /*0790*/  CS2R R28, SRZ ;  /* 0x00000000001c7805 */ /* 0x000fe4000001ff00 */
[----:B------:R-:W-:Y:S01]  /*07a0*/  CS2R R30, SRZ ;  /* 0x00000000001e7805 */ /* 0x000fe2000001ff00 */
[----:B------:R-:W-:Y:S01]  /*07b0*/  IMAD.U32 R54, RZ, RZ, UR40 ;  /* 0x00000028ff367e24 */ /* 0x000fe2000f8e00ff */
[----:B------:R-:W-:Y:S01]  /*07c0*/  LOP3.LUT R60, R56, 0x10, RZ, 0x3c, !PT ;  /* 0x00000010383c7812 */ /* 0x000fe200078e3cff */
[----:B-1----:R-:W-:Y:S01]  /*07d0*/  VIADD R8, R4, 0xffffffe ;  /* 0x0ffffffe04087836 */ /* 0x002fe20000000000 */
[C---:B------:R-:W-:Y:S01]  /*07e0*/  LOP3.LUT R59, R56.reuse, 0x20, RZ, 0x3c, !PT ;  /* 0x00000020383b7812 */ /* 0x040fe200078e3cff */
[----:B------:R-:W-:Y:S01]  /*07f0*/  ULDC UR7, c[0x0][0x238] ;  /* 0x00008e0000077ab9 */ /* 0x000fe20000000800 */
[C---:B------:R-:W-:Y:S01]  /*0800*/  LOP3.LUT R58, R56.reuse, 0x30, RZ, 0x3c, !PT ;  /* 0x00000030383a7812 */ /* 0x040fe200078e3cff */
[----:B------:R1:W3:Y:S01]  /*0810*/  F2I.FTZ.U32.TRUNC.NTZ R9, R8 ;  /* 0x0000000800097305 */ /* 0x0002e2000021f000 */
[----:B------:R-:W-:Y:S01]  /*0820*/  LOP3.LUT R48, R56, 0x70, RZ, 0x3c, !PT ;  /* 0x0000007038307812 */ /* 0x000fe200078e3cff */
[----:B------:R-:W-:Y:S01]  /*0830*/  USHF.L.U32 UR39, UR7, 0x5, URZ ;  /* 0x0000000507277899 */ /* 0x000fe2000800063f */
[----:B--2---:R-:W-:Y:S01]  /*0840*/  VIADD R6, R3, 0xffffffe ;  /* 0x0ffffffe03067836 */ /* 0x004fe20000000000 */
[----:B------:R-:W-:-:S02]  /*0850*/  UIMAD UR10, UR7, 0x1f, URZ ;  /* 0x0000001f070a78a4 */ /* 0x000fc4000f8e023f */
[----:B------:R-:W-:Y:S02]  /*0860*/  UIMAD UR11, UR7, 0x1e, URZ ;  /* 0x0000001e070b78a4 */ /* 0x000fe4000f8e023f */
[----:B------:R2:W4:Y:S01]  /*0870*/  F2I.FTZ.U32.TRUNC.NTZ R7, R6 ;  /* 0x0000000600077305 */ /* 0x000522000021f000 */
[----:B-1----:R-:W-:Y:S01]  /*0880*/  IMAD.MOV.U32 R8, RZ, RZ, RZ ;  /* 0x000000ffff087224 */ /* 0x002fe200078e00ff */
[----:B------:R-:W-:Y:S02]  /*0890*/  UIMAD UR12, UR7, 0x1d, URZ ;  /* 0x0000001d070c78a4 */ /* 0x000fe4000f8e023f */
[----:B------:R-:W-:Y:S02]  /*08a0*/  UIMAD UR13, UR7, 0x1c, URZ ;  /* 0x0000001c070d78a4 */ /* 0x000fe4000f8e023f */
[----:B------:R-:W-:Y:S01]  /*08b0*/  UIMAD UR14, UR7, 0x1b, URZ ;  /* 0x0000001b070e78a4 */ /* 0x000fe2000f8e023f */
[----:B---3--:R-:W-:Y:S01]  /*08c0*/  IMAD.MOV R15, RZ, RZ, -R9 ;  /* 0x000000ffff0f7224 */ /* 0x008fe200078e0a09 */
[----:B------:R-:W-:Y:S01]  /*08d0*/  UIMAD UR15, UR7, 0x1a, URZ ;  /* 0x0000001a070f78a4 */ /* 0x000fe2000f8e023f */
[----:B--2---:R-:W-:Y:S01]  /*08e0*/  IMAD.MOV.U32 R6, RZ, RZ, RZ ;  /* 0x000000ffff067224 */ /* 0x004fe200078e00ff */
[----:B------:R-:W-:Y:S01]  /*08f0*/  UIMAD UR16, UR7, 0x19, URZ ;  /* 0x00000019071078a4 */ /* 0x000fe2000f8e023f */
[----:B------:R-:W-:Y:S01]  /*0900*/  IMAD R13, R15, R22, RZ ;  /* 0x000000160f0d7224 */ /* 0x000fe200078e02ff */
[----:B------:R-:W-:Y:S01]  /*0910*/  IABS R15, R25 ;  /* 0x00000019000f7213 */ /* 0x000fe20000000000 */
[----:B------:R-:W-:Y:S01]  /*0920*/  UIMAD UR17, UR7, 0x18, URZ ;  /* 0x00000018071178a4 */ /* 0x000fe2000f8e023f */
[----:B----4-:R-:W-:Y:S01]  /*0930*/  IMAD.MOV R4, RZ, RZ, -R7 ;  /* 0x000000ffff047224 */ /* 0x010fe200078e0a07 */
[----:B------:R-:W-:Y:S01]  /*0940*/  UIMAD UR19, UR7, 0x16, URZ ;  /* 0x00000016071378a4 */ /* 0x000fe2000f8e023f */
[----:B------:R-:W-:Y:S01]  /*0950*/  IMAD.HI.U32 R9, R9, R13, R8 ;  /* 0x0000000d09097227 */ /* 0x000fe200078e0008 */
[----:B------:R-:W-:-:S02]  /*0960*/  UIMAD UR22, UR7, 0x13, URZ ;  /* 0x00000013071678a4 */ /* 0x000fc4000f8e023f */
[----:B------:R-:W-:Y:S01]  /*0970*/  UIMAD UR23, UR7, 0x12, URZ ;  /* 0x00000012071778a4 */ /* 0x000fe2000f8e023f */
[----:B------:R-:W-:Y:S01]  /*0980*/  IMAD R3, R4, R5, RZ ;  /* 0x0000000504037224 */ /* 0x000fe200078e02ff */
[----:B------:R-:W-:Y:S01]  /*0990*/  IABS R4, R19 ;  /* 0x0000001300047213 */ /* 0x000fe20000000000 */
[----:B------:R-:W-:Y:S01]  /*09a0*/  IMAD.MOV.U32 R13, RZ, RZ, R12 ;  /* 0x000000ffff0d7224 */ /* 0x000fe200078e000c */
[----:B------:R-:W-:Y:S01]  /*09b0*/  UIMAD UR24, UR7, 0x11, URZ ;  /* 0x00000011071878a4 */ /* 0x000fe2000f8e023f */
[----:B------:R-:W-:Y:S01]  /*09c0*/  IMAD.HI.U32 R6, R7, R3, R6 ;  /* 0x0000000307067227 */ /* 0x000fe200078e0006 */
[----:B------:R-:W-:Y:S01]  /*09d0*/  IABS R3, R21 ;  /* 0x0000001500037213 */ /* 0x000fe20000000000 */
[----:B------:R-:W-:Y:S02]  /*09e0*/  USHF.L.U32 UR25, UR7, 0x4, URZ ;  /* 0x0000000407197899 */ /* 0x000fe4000800063f */
[----:B------:R-:W-:Y:S01]  /*09f0*/  IMAD.HI.U32 R9, R9, R13, RZ ;  /* 0x0000000d09097227 */ /* 0x000fe200078e00ff */
[----:B------:R-:W-:-:S02]  /*0a00*/  UIMAD UR26, UR7, 0xf, URZ ;  /* 0x0000000f071a78a4 */ /* 0x000fc4000f8e023f */
[----:B------:R-:W-:Y:S01]  /*0a10*/  UIMAD UR27, UR7, 0xe, URZ ;  /* 0x0000000e071b78a4 */ /* 0x000fe2000f8e023f */
[----:B------:R-:W-:Y:S01]  /*0a20*/  IMAD.MOV.U32 R7, RZ, RZ, R4 ;  /* 0x000000ffff077224 */ /* 0x000fe200078e0004 */
[----:B------:R-:W-:Y:S01]  /*0a30*/  UIMAD UR28, UR7, 0xd, URZ ;  /* 0x0000000d071c78a4 */ /* 0x000fe2000f8e023f */
[----:B------:R-:W-:Y:S01]  /*0a40*/  IMAD.MOV R4, RZ, RZ, -R9 ;  /* 0x000000ffff047224 */ /* 0x000fe200078e0a09 */
[----:B------:R-:W-:Y:S01]  /*0a50*/  UIMAD UR29, UR7, 0xc, URZ ;  /* 0x0000000c071d78a4 */ /* 0x000fe2000f8e023f */
[----:B------:R-:W-:Y:S01]  /*0a60*/  IMAD.MOV.U32 R9, RZ, RZ, R3 ;  /* 0x000000ffff097224 */ /* 0x000fe200078e0003 */
[----:B------:R-:W-:Y:S01]  /*0a70*/  UIMAD UR30, UR7, 0xb, URZ ;  /* 0x0000000b071e78a4 */ /* 0x000fe2000f8e023f */
[----:B------:R-:W-:Y:S01]  /*0a80*/  IMAD.HI.U32 R3, R6, R7, RZ ;  /* 0x0000000706037227 */ /* 0x000fe200078e00ff */
[----:B------:R-:W-:Y:S02]  /*0a90*/  UIMAD UR31, UR7, 0xa, URZ ;  /* 0x0000000a071f78a4 */ /* 0x000fe4000f8e023f */
[----:B------:R-:W-:Y:S01]  /*0aa0*/  UIMAD UR32, UR7, 0x9, URZ ;  /* 0x00000009072078a4 */ /* 0x000fe2000f8e023f */
[----:B------:R-:W-:Y:S01]  /*0ab0*/  IMAD R13, R22, R4, R13 ;  /* 0x00000004160d7224 */ /* 0x000fe200078e020d */
[----:B------:R-:W-:Y:S01]  /*0ac0*/  USHF.L.U32 UR33, UR7, 0x3, URZ ;  /* 0x0000000307217899 */ /* 0x000fe2000800063f */
[----:B------:R-:W-:Y:S01]  /*0ad0*/  IMAD.HI.U32 R4, R6, R9, RZ ;  /* 0x0000000906047227 */ /* 0x000fe200078e00ff */
[----:B------:R-:W-:-:S02]  /*0ae0*/  UIMAD UR34, UR7, 0x7, URZ ;  /* 0x00000007072278a4 */ /* 0x000fc4000f8e023f */
[----:B------:R-:W-:Y:S01]  /*0af0*/  ISETP.GT.U32.AND P0, PT, R22, R13, PT ;  /* 0x0000000d1600720c */ /* 0x000fe20003f04070 */
[----:B------:R-:W-:Y:S01]  /*0b00*/  IMAD.MOV R8, RZ, RZ, -R3 ;  /* 0x000000ffff087224 */ /* 0x000fe200078e0a03 */
[----:B------:R-:W-:Y:S01]  /*0b10*/  IABS R3, R24 ;  /* 0x0000001800037213 */ /* 0x000fe20000000000 */
[----:B------:R-:W-:Y:S01]  /*0b20*/  IMAD.MOV R12, RZ, RZ, -R4 ;  /* 0x000000ffff0c7224 */ /* 0x000fe200078e0a04 */
[----:B------:R-:W-:Y:S01]  /*0b30*/  UIMAD UR35, UR7, 0x6, URZ ;  /* 0x00000006072378a4 */ /* 0x000fe2000f8e023f */
[C---:B------:R-:W-:Y:S01]  /*0b40*/  IMAD R4, R5.reuse, R8, R7 ;  /* 0x0000000805047224 */ /* 0x040fe200078e0207 */
[----:B------:R-:W-:Y:S01]  /*0b50*/  UIMAD UR36, UR7, 0x5, URZ ;  /* 0x00000005072478a4 */ /* 0x000fe2000f8e023f */
[C---:B------:R-:W-:Y:S01]  /*0b60*/  IMAD R8, R5.reuse, R12, R9 ;  /* 0x0000000c05087224 */ /* 0x040fe200078e0209 */
[----:B------:R-:W-:Y:S01]  /*0b70*/  USHF.L.U32 UR37, UR7, 0x2, URZ ;  /* 0x0000000207257899 */ /* 0x000fe2000800063f */
[----:B------:R-:W-:Y:S01]  /*0b80*/  IMAD.MOV.U32 R9, RZ, RZ, R3 ;  /* 0x000000ffff097224 */ /* 0x000fe200078e0003 */
[C---:B------:R-:W-:Y:S01]  /*0b90*/  ISETP.GT.U32.AND P4, PT, R5.reuse, R4, PT ;  /* 0x000000040500720c */ /* 0x040fe20003f84070 */
[----:B------:R-:W-:Y:S01]  /*0ba0*/  IMAD.HI.U32 R3, R6, R14, RZ ;  /* 0x0000000e06037227 */ /* 0x000fe200078e00ff */
[----:B------:R-:W-:Y:S01]  /*0bb0*/  ISETP.GT.U32.AND P1, PT, R5, R8, PT ;  /* 0x000000080500720c */ /* 0x000fe20003f24070 */
[----:B------:R-:W-:-:S02]  /*0bc0*/  UIMAD UR38, UR7, 0x3, URZ ;  /* 0x00000003072678a4 */ /* 0x000fc4000f8e023f */
[C---:B------:R-:W-:Y:S01]  /*0bd0*/  IMAD.HI.U32 R7, R6.reuse, R9, RZ ;  /* 0x0000000906077227 */ /* 0x040fe200078e00ff */
[----:B------:R-:W-:Y:S02]  /*0be0*/  USHF.L.U32 UR4, UR7, 0x1, URZ ;  /* 0x0000000107047899 */ /* 0x000fe4000800063f */
[----:B------:R-:W-:Y:S01]  /*0bf0*/  USHF.R.S32.HI UR6, URZ, 0x5, UR6 ;  /* 0x000000053f067899 */ /* 0x000fe20008011406 */
[----:B------:R-:W-:Y:S02]  /*0c00*/  IMAD.MOV R3, RZ, RZ, -R3 ;  /* 0x000000ffff037224 */ /* 0x000fe400078e0a03 */
[----:B------:R-:W-:Y:S02]  /*0c10*/  IMAD.MOV R16, RZ, RZ, -R7 ;  /* 0x000000ffff107224 */ /* 0x000fe400078e0a07 */
[----:B------:R-:W-:Y:S02]  /*0c20*/  @!P0 IMAD.IADD R13, R13, 0x1, -R22 ;  /* 0x000000010d0d8824 */ /* 0x000fe400078e0a16 */
[----:B------:R-:W-:-:S03]  /*0c30*/  IMAD.HI.U32 R7, R6, R18, RZ ;  /* 0x0000001206077227 */ /* 0x000fc600078e00ff */
[----:B------:R-:W-:Y:S01]  /*0c40*/  ISETP.GT.U32.AND P0, PT, R22, R13, PT ;  /* 0x0000000d1600720c */ /* 0x000fe20003f04070 */
[C---:B------:R-:W-:Y:S02]  /*0c50*/  IMAD R12, R5.reuse, R3, R14 ;  /* 0x00000003050c7224 */ /* 0x040fe400078e020e */
[C---:B------:R-:W-:Y:S02]  /*0c60*/  IMAD R14, R5.reuse, R16, R9 ;  /* 0x00000010050e7224 */ /* 0x040fe400078e0209 */
[----:B------:R-:W-:Y:S02]  /*0c70*/  IMAD.MOV R7, RZ, RZ, -R7 ;  /* 0x000000ffff077224 */ /* 0x000fe400078e0a07 */
[----:B------:R-:W-:Y:S01]  /*0c80*/  @!P4 IMAD.IADD R4, R4, 0x1, -R5 ;  /* 0x000000010404c824 */ /* 0x000fe200078e0a05 */
[C---:B------:R-:W-:Y:S01]  /*0c90*/  ISETP.GT.U32.AND P6, PT, R5.reuse, R14, PT ;  /* 0x0000000e0500720c */ /* 0x040fe20003fc4070 */
[----:B------:R-:W-:Y:S02]  /*0ca0*/  IMAD R18, R5, R7, R18 ;  /* 0x0000000705127224 */ /* 0x000fe400078e0212 */
[----:B------:R-:W-:-:S03]  /*0cb0*/  IMAD.HI.U32 R3, R6, R15, RZ ;  /* 0x0000000f06037227 */ /* 0x000fc600078e00ff */
[----:B------:R-:W-:Y:S01]  /*0cc0*/  ISETP.GT.U32.AND P4, PT, R5, R18, PT ;  /* 0x000000120500720c */ /* 0x000fe20003f84070 */
[----:B------:R-:W-:Y:S01]  /*0cd0*/  @!P0 IMAD.IADD R13, R13, 0x1, -R22 ;  /* 0x000000010d0d8824 */ /* 0x000fe200078e0a16 */
[----:B------:R-:W-:Y:S01]  /*0ce0*/  ISETP.GT.U32.AND P0, PT, R5, R12, PT ;  /* 0x0000000c0500720c */ /* 0x000fe20003f04070 */
[----:B------:R-:W-:Y:S01]  /*0cf0*/  IMAD.MOV R16, RZ, RZ, -R3 ;  /* 0x000000ffff107224 */ /* 0x000fe200078e0a03 */
[----:B------:R-:W-:Y:S01]  /*0d00*/  IABS R3, R17 ;  /* 0x0000001100037213 */ /* 0x000fe20000000000 */
[----:B------:R-:W-:Y:S01]  /*0d10*/  @!P3 IMAD.MOV R13, RZ, RZ, -R13 ;  /* 0x000000ffff0db224 */ /* 0x000fe200078e0a0d */
[----:B------:R-:W-:Y:S01]  /*0d20*/  @!P2 LOP3.LUT R13, RZ, R10, RZ, 0x33, !PT ;  /* 0x0000000aff0da212 */ /* 0x000fe200078e33ff */
[----:B------:R-:W-:Y:S01]  /*0d30*/  @!P6 IMAD.IADD R14, R14, 0x1, -R5 ;  /* 0x000000010e0ee824 */ /* 0x000fe200078e0a05 */
[----:B------:R-:W-:Y:S01]  /*0d40*/  ISETP.GE.AND P6, PT, R21, RZ, PT ;  /* 0x000000ff1500720c */ /* 0x000fe20003fc6270 */
[----:B------:R-:W-:Y:S02]  /*0d50*/  IMAD.MOV.U32 R10, RZ, RZ, R3 ;  /* 0x000000ffff0a7224 */ /* 0x000fe400078e0003 */
[----:B------:R-:W-:-:S04]  /*0d60*/  IMAD.HI.U32 R9, R6, R20, RZ ;  /* 0x0000001406097227 */ /* 0x000fc800078e00ff */
[----:B------:R-:W-:Y:S01]  /*0d70*/  @!P4 IMAD.IADD R18, R18, 0x1, -R5 ;  /* 0x000000011212c824 */ /* 0x000fe200078e0a05 */
[----:B------:R-:W-:Y:S01]  /*0d80*/  ISETP.GT.U32.AND P4, PT, R5, R14, PT ;  /* 0x0000000e0500720c */ /* 0x000fe20003f84070 */
[----:B------:R-:W-:-:S04]  /*0d90*/  IMAD.HI.U32 R6, R6, R10, RZ ;  /* 0x0000000a06067227 */ /* 0x000fc800078e00ff */
[----:B------:R-:W-:Y:S02]  /*0da0*/  IMAD.MOV R9, RZ, RZ, -R9 ;  /* 0x000000ffff097224 */ /* 0x000fe400078e0a09 */
[----:B------:R-:W-:Y:S02]  /*0db0*/  IMAD.MOV R3, RZ, RZ, -R6 ;  /* 0x000000ffff037224 */ /* 0x000fe400078e0a06 */
[C---:B------:R-:W-:Y:S02]  /*0dc0*/  IMAD R16, R5.reuse, R16, R15 ;  /* 0x0000001005107224 */ /* 0x040fe400078e020f */
[C---:B------:R-:W-:Y:S02]  /*0dd0*/  IMAD R20, R5.reuse, R9, R20 ;  /* 0x0000000905147224 */ /* 0x040fe400078e0214 */
[C---:B------:R-:W-:Y:S01]  /*0de0*/  IMAD R10, R5.reuse, R3, R10 ;  /* 0x00000003050a7224 */ /* 0x040fe200078e020a */
[C---:B------:R-:W-:Y:S01]  /*0df0*/  ISETP.GT.U32.AND P3, PT, R5.reuse, R16, PT ;  /* 0x000000100500720c */ /* 0x040fe20003f64070 */
[--C-:B------:R-:W-:Y:S01]  /*0e00*/  @!P1 IMAD.IADD R8, R8, 0x1, -R5.reuse ;  /* 0x0000000108089824 */ /* 0x100fe200078e0a05 */
[C---:B------:R-:W-:Y:S01]  /*0e10*/  ISETP.GT.U32.AND P5, PT, R5.reuse, R20, PT ;  /* 0x000000140500720c */ /* 0x040fe20003fa4070 */
[--C-:B------:R-:W-:Y:S01]  /*0e20*/  @!P4 IMAD.IADD R14, R14, 0x1, -R5.reuse ;  /* 0x000000010e0ec824 */ /* 0x100fe200078e0a05 */
[C---:B------:R-:W-:Y:S01]  /*0e30*/  ISETP.GT.U32.AND P4, PT, R5.reuse, R10, PT ;  /* 0x0000000a0500720c */ /* 0x040fe20003f84070 */
[--C-:B------:R-:W-:Y:S01]  /*0e40*/  @!P0 IMAD.IADD R12, R12, 0x1, -R5.reuse ;  /* 0x000000010c0c8824 */ /* 0x100fe200078e0a05 */
[----:B------:R-:W-:Y:S01]  /*0e50*/  ISETP.GT.U32.AND P1, PT, R5, R4, PT ;  /* 0x000000040500720c */ /* 0x000fe20003f24070 */
[----:B------:R-:W-:Y:S01]  /*0e60*/  IMAD.SHL.U32 R7, R57, 0x8, RZ ;  /* 0x0000000839077824 */ /* 0x000fe200078e00ff */
[----:B------:R-:W-:Y:S01]  /*0e70*/  ISETP.GT.U32.AND P2, PT, R5, R8, PT ;  /* 0x000000080500720c */ /* 0x000fe20003f44070 */
[----:B------:R-:W-:Y:S01]  /*0e80*/  IMAD R13, R13, UR18, RZ ;  /* 0x000000120d0d7c24 */ /* 0x000fe2000f8e02ff */
[----:B------:R-:W-:Y:S01]  /*0e90*/  ISETP.GE.AND P0, PT, R19, RZ, PT ;  /* 0x000000ff1300720c */ /* 0x000fe20003f06270 */
[----:B------:R-:W-:Y:S01]  /*0ea0*/  UIMAD UR18, UR7, 0x17, URZ ;  /* 0x00000017071278a4 */ /* 0x000fe2000f8e023f */
[----:B------:R-:W-:Y:S01]  /*0eb0*/  LOP3.LUT R3, R57, 0x7, RZ, 0xc0, !PT ;  /* 0x0000000739037812 */ /* 0x000fe200078ec0ff */
[--C-:B------:R-:W-:Y:S01]  /*0ec0*/  @!P3 IMAD.IADD R16, R16, 0x1, -R5.reuse ;  /* 0x000000011010b824 */ /* 0x100fe200078e0a05 */
[C---:B------:R-:W-:Y:S01]  /*0ed0*/  ISETP.GT.U32.AND P3, PT, R5.reuse, R18, PT ;  /* 0x000000120500720c */ /* 0x040fe20003f64070 */
[--C-:B------:R-:W-:Y:S01]  /*0ee0*/  @!P5 IMAD.IADD R20, R20, 0x1, -R5.reuse ;  /* 0x000000011414d824 */ /* 0x100fe200078e0a05 */
[----:B------:R-:W-:Y:S01]  /*0ef0*/  ISETP.GT.U32.AND P5, PT, R5, R12, PT ;  /* 0x0000000c0500720c */ /* 0x000fe20003fa4070 */
[----:B------:R-:W-:-:S02]  /*0f00*/  @!P4 IMAD.IADD R10, R10, 0x1, -R5 ;  /* 0x000000010a0ac824 */ /* 0x000fc400078e0a05 */
[--C-:B------:R-:W-:Y:S01]  /*0f10*/  @!P1 IMAD.IADD R4, R4, 0x1, -R5.reuse ;  /* 0x0000000104049824 */ /* 0x100fe200078e0a05 */
[C---:B------:R-:W-:Y:S01]  /*0f20*/  ISETP.GT.U32.AND P1, PT, R5.reuse, R16, PT ;  /* 0x000000100500720c */ /* 0x040fe20003f24070 */
[--C-:B------:R-:W-:Y:S01]  /*0f30*/  @!P2 IMAD.IADD R8, R8, 0x1, -R5.reuse ;  /* 0x000000010808a824 */ /* 0x100fe200078e0a05 */
[C---:B------:R-:W-:Y:S01]  /*0f40*/  ISETP.GT.U32.AND P2, PT, R5.reuse, R20, PT ;  /* 0x000000140500720c */ /* 0x040fe20003f44070 */
[----:B------:R-:W-:Y:S01]  /*0f50*/  IMAD.MOV.U32 R6, RZ, RZ, R4 ;  /* 0x000000ffff067224 */ /* 0x000fe200078e0004 */
[----:B------:R-:W-:Y:S01]  /*0f60*/  ISETP.GT.U32.AND P4, PT, R5, R10, PT ;  /* 0x0000000a0500720c */ /* 0x000fe20003f84070 */
[----:B------:R-:W-:Y:S01]  /*0f70*/  @!P6 IMAD.MOV R8, RZ, RZ, -R8 ;  /* 0x000000ffff08e224 */ /* 0x000fe200078e0a08 */
[----:B------:R-:W-:Y:S01]  /*0f80*/  ISETP.GE.AND P6, PT, R23, RZ, PT ;  /* 0x000000ff1700720c */ /* 0x000fe20003fc6270 */
[--C-:B------:R-:W-:Y:S01]  /*0f90*/  @!P3 IMAD.IADD R18, R18, 0x1, -R5.reuse ;  /* 0x000000011212b824 */ /* 0x100fe200078e0a05 */
[----:B------:R-:W-:Y:S01]  /*0fa0*/  ISETP.GE.AND P3, PT, R26, RZ, PT ;  /* 0x000000ff1a00720c */ /* 0x000fe20003f66270 */
[--C-:B------:R-:W-:Y:S01]  /*0fb0*/  @!P5 IMAD.IADD R12, R12, 0x1, -R5.reuse ;  /* 0x000000010c0cd824 */ /* 0x100fe200078e0a05 */
[----:B------:R-:W-:Y:S01]  /*0fc0*/  ISETP.GE.AND P5, PT, R24, RZ, PT ;  /* 0x000000ff1800720c */ /* 0x000fe20003fa6270 */
[----:B------:R-:W-:Y:S01]  /*0fd0*/  @!P0 IMAD.MOV R6, RZ, RZ, -R6 ;  /* 0x000000ffff068224 */ /* 0x000fe200078e0a06 */
[----:B------:R-:W-:Y:S01]  /*0fe0*/  ISETP.GE.AND P0, PT, R17, RZ, PT ;  /* 0x000000ff1100720c */ /* 0x000fe20003f06270 */
[--C-:B------:R-:W-:Y:S01]  /*0ff0*/  @!P1 IMAD.IADD R16, R16, 0x1, -R5.reuse ;  /* 0x0000000110109824 */ /* 0x100fe200078e0a05 */
[----:B------:R-:W-:Y:S01]  /*1000*/  ISETP.GE.AND P1, PT, R25, RZ, PT ;  /* 0x000000ff1900720c */ /* 0x000fe20003f26270 */
[--C-:B------:R-:W-:Y:S01]  /*1010*/  @!P2 IMAD.IADD R20, R20, 0x1, -R5.reuse ;  /* 0x000000011414a824 */ /* 0x100fe200078e0a05 */
[----:B------:R-:W-:Y:S01]  /*1020*/  ISETP.GE.AND P2, PT, R27, RZ, PT ;  /* 0x000000ff1b00720c */ /* 0x000fe20003f46270 */
[----:B------:R-:W-:Y:S01]  /*1030*/  @!P4 IMAD.IADD R10, R10, 0x1, -R5 ;  /* 0x000000010a0ac824 */ /* 0x000fe200078e0a05 */
[----:B------:R-:W-:Y:S01]  /*1040*/  ISETP.NE.AND P4, PT, R11, RZ, PT ;  /* 0x000000ff0b00720c */ /* 0x000fe20003f85270 */
[----:B------:R-:W1:Y:S01]  /*1050*/  LDC R5, c[0x0][0x240] ;  /* 0x00009000ff057b82 */ /* 0x000e620000000800 */
[----:B------:R-:W-:Y:S01]  /*1060*/  LOP3.LUT R11, RZ, R11, RZ, 0x33, !PT ;  /* 0x0000000bff0b7212 */ /* 0x000fe200078e33ff */
[----:B------:R-:W-:Y:S01]  /*1070*/  IMAD.SHL.U32 R4, R57, 0x2, RZ ;  /* 0x0000000239047824 */ /* 0x000fe200078e00ff */
[----:B------:R-:W-:Y:S01]  /*1080*/  LOP3.LUT R24, R7, 0x30, RZ, 0xc0, !PT ;  /* 0x0000003007187812 */ /* 0x000fe200078ec0ff */
[----:B------:R-:W-:Y:S01]  /*1090*/  @!P6 IMAD.MOV R12, RZ, RZ, -R12 ;  /* 0x000000ffff0ce224 */ /* 0x000fe200078e0a0c */
[C---:B------:R-:W-:Y:S01]  /*10a0*/  SEL R6, R11.reuse, R6, !P4 ;  /* 0x000000060b067207 */ /* 0x040fe20006000000 */
[----:B------:R-:W-:Y:S01]  /*10b0*/  @!P5 IMAD.MOV R14, RZ, RZ, -R14 ;  /* 0x000000ffff0ed224 */ /* 0x000fe200078e0a0e */
[C---:B------:R-:W-:Y:S01]  /*10c0*/  SEL R8, R11.reuse, R8, !P4 ;  /* 0x000000080b087207 */ /* 0x040fe20006000000 */
[----:B------:R-:W-:Y:S01]  /*10d0*/  @!P1 IMAD.MOV R16, RZ, RZ, -R16 ;  /* 0x000000ffff109224 */ /* 0x000fe200078e0a10 */
[----:B------:R-:W-:Y:S01]  /*10e0*/  LOP3.LUT R22, R4, 0x10, RZ, 0xc0, !PT ;  /* 0x0000001004167812 */ /* 0x000fe200078ec0ff */
[----:B------:R-:W-:Y:S01]  /*10f0*/  @!P3 IMAD.MOV R18, RZ, RZ, -R18 ;  /* 0x000000ffff12b224 */ /* 0x000fe200078e0a12 */
[C---:B------:R-:W-:Y:S01]  /*1100*/  SEL R12, R11.reuse, R12, !P4 ;  /* 0x0000000c0b0c7207 */ /* 0x040fe20006000000 */
[----:B------:R-:W-:Y:S01]  /*1110*/  @!P2 IMAD.MOV R20, RZ, RZ, -R20 ;  /* 0x000000ffff14a224 */ /* 0x000fe200078e0a14 */
[C---:B------:R-:W-:Y:S01]  /*1120*/  SEL R14, R11.reuse, R14, !P4 ;  /* 0x0000000e0b0e7207 */ /* 0x040fe20006000000 */
[----:B------:R-:W-:Y:S01]  /*1130*/  @!P0 IMAD.MOV R10, RZ, RZ, -R10 ;  /* 0x000000ffff0a8224 */ /* 0x000fe200078e0a0a */
[----:B------:R-:W-:Y:S01]  /*1140*/  SEL R16, R11, R16, !P4 ;  /* 0x000000100b107207 */ /* 0x000fe20006000000 */
[----:B------:R-:W-:Y:S01]  /*1150*/  IMAD R9, R3, 0x40, R24 ;  /* 0x0000004003097824 */ /* 0x000fe200078e0218 */
[----:B------:R-:W-:Y:S01]  /*1160*/  SEL R18, R11, R18, !P4 ;  /* 0x000000120b127207 */ /* 0x000fe20006000000 */
[----:B------:R-:W-:Y:S01]  /*1170*/  IMAD R3, R3, 0x90, RZ ;  /* 0x0000009003037824 */ /* 0x000fe200078e02ff */
[----:B------:R-:W-:Y:S01]  /*1180*/  SEL R20, R11, R20, !P4 ;  /* 0x000000140b147207 */ /* 0x000fe20006000000 */
[----:B------:R-:W-:Y:S01]  /*1190*/  IMAD.SHL.U32 R7, R57, 0x40, RZ ;  /* 0x0000004039077824 */ /* 0x000fe200078e00ff */
[----:B------:R-:W-:-:S02]  /*11a0*/  SEL R10, R11, R10, !P4 ;  /* 0x0000000a0b0a7207 */ /* 0x000fc40006000000 */
[----:B------:R-:W-:Y:S01]  /*11b0*/  LOP3.LUT R22, R22, 0x20, R57, 0xf8, !PT ;  /* 0x0000002016167812 */ /* 0x000fe200078ef839 */
[-C--:B-1----:R-:W-:Y:S01]  /*11c0*/  IMAD R6, R6, R5.reuse, RZ ;  /* 0x0000000506067224 */ /* 0x082fe200078e02ff */
[----:B------:R-:W-:Y:S01]  /*11d0*/  LOP3.LUT R57, R57, 0x1f, RZ, 0xc0, !PT ;  /* 0x0000001f39397812 */ /* 0x000fe200078ec0ff */
[-C--:B------:R-:W-:Y:S01]  /*11e0*/  IMAD R71, R8, R5.reuse, RZ ;  /* 0x0000000508477224 */ /* 0x080fe200078e02ff */
[----:B------:R-:W-:Y:S01]  /*11f0*/  LOP3.LUT R22, R3, R22, RZ, 0x3c, !PT ;  /* 0x0000001603167212 */ /* 0x000fe200078e3cff */
[-C--:B------:R-:W-:Y:S01]  /*1200*/  IMAD R12, R12, R5.reuse, RZ ;  /* 0x000000050c0c7224 */ /* 0x080fe200078e02ff */
[-C--:B0-----:R-:W-:Y:S01]  /*1210*/  LEA R8, P6, R6, R50.reuse, 0x1 ;  /* 0x0000003206087211 */ /* 0x081fe200078c08ff */
[-C--:B------:R-:W-:Y:S01]  /*1220*/  IMAD R14, R14, R5.reuse, RZ ;  /* 0x000000050e0e7224 */ /* 0x080fe200078e02ff */
[-C--:B------:R-:W-:Y:S01]  /*1230*/  LEA R70, P1, R71, R50.reuse, 0x1 ;  /* 0x0000003247467211 */ /* 0x080fe200078208ff */
[-C--:B------:R-:W-:Y:S01]  /*1240*/  IMAD R16, R16, R5.reuse, RZ ;  /* 0x0000000510107224 */ /* 0x080fe200078e02ff */
[----:B------:R-:W-:Y:S01]  /*1250*/  LOP3.LUT R3, R9, 0x30, R4, 0x78, !PT ;  /* 0x0000003009037812 */ /* 0x000fe200078e7804 */
[----:B------:R-:W-:Y:S01]  /*1260*/  IMAD R18, R18, R5, RZ ;  /* 0x0000000512127224 */ /* 0x000fe200078e02ff */
[----:B------:R-:W-:Y:S01]  /*1270*/  LEA.HI.X.SX32 R9, R6, R51, 0x1, P6 ;  /* 0x0000003306097211 */ /* 0x000fe200030f0eff */
[-C--:B------:R-:W-:Y:S01]  /*1280*/  IMAD R20, R20, R5.reuse, RZ ;  /* 0x0000000514147224 */ /* 0x080fe200078e02ff */
[-C--:B------:R-:W-:Y:S01]  /*1290*/  LEA R68, P2, R12, R50.reuse, 0x1 ;  /* 0x000000320c447211 */ /* 0x080fe200078408ff */
[----:B------:R-:W-:Y:S01]  /*12a0*/  IMAD R10, R10, R5, RZ ;  /* 0x000000050a0a7224 */ /* 0x000fe200078e02ff */
[----:B------:R-:W-:-:S02]  /*12b0*/  LEA R66, P3, R14, R50, 0x1 ;  /* 0x000000320e427211 */ /* 0x000fc400078608ff */
[-C--:B------:R-:W-:Y:S02]  /*12c0*/  LEA R64, P4, R16, R50.reuse, 0x1 ;  /* 0x0000003210407211 */ /* 0x080fe400078808ff */
[-C--:B------:R-:W-:Y:S02]  /*12d0*/  LEA R62, P5, R18, R50.reuse, 0x1 ;  /* 0x00000032123e7211 */ /* 0x080fe400078a08ff */
[-C--:B------:R-:W-:Y:S02]  /*12e0*/  LEA R52, P6, R20, R50.reuse, 0x1 ;  /* 0x0000003214347211 */ /* 0x080fe400078c08ff */
[-C--:B------:R-:W-:Y:S02]  /*12f0*/  LEA.HI.X.SX32 R71, R71, R51.reuse, 0x1, P1 ;  /* 0x0000003347477211 */ /* 0x080fe400008f0eff */
[----:B------:R-:W-:Y:S02]  /*1300*/  LEA R50, P1, R10, R50, 0x1 ;  /* 0x000000320a327211 */ /* 0x000fe400078208ff */
[----:B------:R-:W-:-:S02]  /*1310*/  LEA.HI.X.SX32 R69, R12, R51, 0x1, P2 ;  /* 0x000000330c457211 */ /* 0x000fc400010f0eff */
[-C--:B------:R-:W-:Y:S02]  /*1320*/  LEA.HI.X.SX32 R67, R14, R51.reuse, 0x1, P3 ;  /* 0x000000330e437211 */ /* 0x080fe400018f0eff */
[-C--:B------:R-:W-:Y:S02]  /*1330*/  LEA.HI.X.SX32 R65, R16, R51.reuse, 0x1, P4 ;  /* 0x0000003310417211 */ /* 0x080fe400020f0eff */
[-C--:B------:R-:W-:Y:S02]  /*1340*/  LEA.HI.X.SX32 R63, R18, R51.reuse, 0x1, P5 ;  /* 0x00000033123f7211 */ /* 0x080fe400028f0eff */
[-C--:B------:R-:W-:Y:S02]  /*1350*/  LEA.HI.X.SX32 R53, R20, R51.reuse, 0x1, P6 ;  /* 0x0000003314357211 */ /* 0x080fe400030f0eff */
[----:B------:R-:W-:Y:S02]  /*1360*/  LEA.HI.X.SX32 R51, R10, R51, 0x1, P1 ;  /* 0x000000330a337211 */ /* 0x000fe400008f0eff */
[----:B------:R-:W0:Y:S01]  /*1370*/  LDC R10, c[0x0][0x23c] ;  /* 0x00008f00ff0a7b82 */ /* 0x000e220000000800 */
[----:B------:R-:W-:-:S02]  /*1380*/  LOP3.LUT R4, R22, 0x400, R7, 0xf8, !PT ;  /* 0x0000040016047812 */ /* 0x000fc400078ef807 */
[C---:B------:R-:W-:Y:S01]  /*1390*/  LEA R72, P0, R13.reuse, UR20, 0x1 ;  /* 0x000000140d487c11 */ /* 0x040fe2000f8008ff */
[----:B------:R-:W-:Y:S01]  /*13a0*/  UIMAD UR20, UR7, 0x15, URZ ;  /* 0x00000015071478a4 */ /* 0x000fe2000f8e023f */
[C---:B------:R-:W-:Y:S02]  /*13b0*/  LOP3.LUT R5, R56.reuse, 0x40, RZ, 0x3c, !PT ;  /* 0x0000004038057812 */ /* 0x040fe400078e3cff */
[C---:B------:R-:W-:Y:S02]  /*13c0*/  LOP3.LUT R6, R56.reuse, 0x50, RZ, 0x3c, !PT ;  /* 0x0000005038067812 */ /* 0x040fe400078e3cff */
[----:B------:R-:W-:Y:S02]  /*13d0*/  LOP3.LUT R7, R56, 0x60, RZ, 0x3c, !PT ;  /* 0x0000006038077812 */ /* 0x000fe400078e3cff */
[----:B------:R-:W-:Y:S02]  /*13e0*/  LOP3.LUT R61, R4, 0x40, RZ, 0x3c, !PT ;  /* 0x00000040043d7812 */ /* 0x000fe400078e3cff */
[----:B------:R-:W-:Y:S01]  /*13f0*/  LEA.HI.X.SX32 R73, R13, UR21, 0x1, P0 ;  /* 0x000000150d497c11 */ /* 0x000fe200080f0eff */
[----:B------:R-:W-:Y:S01]  /*1400*/  UIMAD UR21, UR7, 0x14, URZ ;  /* 0x00000014071578a4 */ /* 0x000fe2000f8e023f */
[----:B0-----:R-:W-:-:S02]  /*1410*/  IMAD R49, R57, R10, RZ ;  /* 0x0000000a39317224 */ /* 0x001fc400078e02ff */
[----:B------:R-:W-:-:S09]  /*1420*/  IMAD.SHL.U32 R55, R10, 0x20, RZ ;  /* 0x000000200a377824 */ /* 0x000fd200078e00ff */
.L_x_1:
[C---:B------:R-:W-:Y:S02]  /*1430*/  ISETP.GT.AND P0, PT, R54.reuse, RZ, PT ;  /* 0x000000ff3600720c */ /* 0x040fe40003f04270 */
[----:B------:R-:W-:Y:S01]  /*1440*/  PRMT R93, RZ, 0x7610, R93 ;  /* 0x00007610ff5d7816 */ /* 0x000fe2000000005d */
[----:B------:R-:W-:Y:S01]  /*1450*/  IMAD.U32 R15, RZ, RZ, UR25 ;  /* 0x00000019ff0f7e24 */ /* 0x000fe2000f8e00ff */
[----:B------:R-:W-:Y:S01]  /*1460*/  PRMT R89, RZ, 0x7610, R89 ;  /* 0x00007610ff597816 */ /* 0x000fe20000000059 */
[----:B------:R-:W-:Y:S01]  /*1470*/  IMAD.U32 R17, RZ, RZ, UR33 ;  /* 0x00000021ff117e24 */ /* 0x000fe2000f8e00ff */
[----:B------:R-:W-:-:S07]  /*1480*/  ISETP.GT.AND P1, PT, R54, 0x8, PT ;  /* 0x000000083600780c */ /* 0x000fce0003f24270 */
[----:B------:R-:W2:Y:S01]  /*1490*/  @P0 LDG.E.U16 R93, desc[UR8][R72.64] ;  /* 0x00000008485d0981 */ /* 0x000ea2000c1e1500 */
[----:B------:R-:W-:Y:S01]  /*14a0*/  ISETP.GT.AND P0, PT, R54, 0x10, PT ;  /* 0x000000103600780c */ /* 0x000fe20003f04270 */
[----:B------:R-:W-:Y:S01]  /*14b0*/  IMAD.WIDE R14, R15, 0x2, R72 ;  /* 0x000000020f0e7825 */ /* 0x000fe200078e0248 */
[----:B------:R-:W-:-:S03]  /*14c0*/  PRMT R91, RZ, 0x7610, R91 ;  /* 0x00007610ff5b7816 */ /* 0x000fc6000000005b */
[----:B------:R-:W-:-:S05]  /*14d0*/  IMAD.WIDE R16, R17, 0x2, R72 ;  /* 0x0000000211107825 */ /* 0x000fca00078e0248 */
[----:B------:R-:W3:Y:S01]  /*14e0*/  @P1 LDG.E.U16 R91, desc[UR8][R16.64] ;  /* 0x00000008105b1981 */ /* 0x000ee2000c1e1500 */
[C---:B------:R-:W-:Y:S01]  /*14f0*/  ISETP.GT.AND P1, PT, R54.reuse, 0x18, PT ;  /* 0x000000183600780c */ /* 0x040fe20003f24270 */
[----:B------:R-:W-:Y:S02]  /*1500*/  IMAD.U32 R13, RZ, RZ, UR17 ;  /* 0x00000011ff0d7e24 */ /* 0x000fe4000f8e00ff */
[----:B------:R0:W4:Y:S01]  /*1510*/  @P0 LDG.E.U16 R89, desc[UR8][R14.64] ;  /* 0x000000080e590981 */ /* 0x000122000c1e1500 */
[----:B------:R-:W-:Y:S01]  /*1520*/  PRMT R11, RZ, 0x7610, R11 ;  /* 0x00007610ff0b7816 */ /* 0x000fe2000000000b */
[----:B------:R-:W-:Y:S01]  /*1530*/  IMAD.WIDE R12, R13, 0x2, R72 ;  /* 0x000000020d0c7825 */ /* 0x000fe200078e0248 */
[----:B------:R-:W-:-:S07]  /*1540*/  ISETP.GT.AND P0, PT, R54, 0x2, PT ;  /* 0x000000023600780c */ /* 0x000fce0003f04270 */
[----:B------:R1:W5:Y:S01]  /*1550*/  @P1 LDG.E.U16 R11, desc[UR8][R12.64] ;  /* 0x000000080c0b1981 */ /* 0x000362000c1e1500 */
[C---:B------:R-:W-:Y:S01]  /*1560*/  ISETP.GT.AND P1, PT, R54.reuse, 0x3, PT ;  /* 0x000000033600780c */ /* 0x040fe20003f24270 */
[----:B0-----:R-:W-:Y:S01]  /*1570*/  IMAD.U32 R15, RZ, RZ, UR38 ;  /* 0x00000026ff0f7e24 */ /* 0x001fe2000f8e00ff */
[----:B------:R-:W-:Y:S01]  /*1580*/  PRMT R83, RZ, 0x7610, R83 ;  /* 0x00007610ff537816 */ /* 0x000fe20000000053 */
[----:B------:R-:W-:Y:S01]  /*1590*/  IMAD.U32 R23, RZ, RZ, UR4 ;  /* 0x00000004ff177e24 */ /* 0x000fe2000f8e00ff */
[C---:B------:R-:W-:Y:S01]  /*15a0*/  ISETP.GT.AND P2, PT, R54.reuse, 0x4, PT ;  /* 0x000000043600780c */ /* 0x040fe20003f44270 */
[----:B------:R-:W-:Y:S01]  /*15b0*/  IMAD.WIDE R14, R15, 0x2, R72 ;  /* 0x000000020f0e7825 */ /* 0x000fe200078e0248 */
[C---:B------:R-:W-:Y:S02]  /*15c0*/  ISETP.GT.AND P3, PT, R54.reuse, 0x5, PT ;  /* 0x000000053600780c */ /* 0x040fe40003f64270 */
[C---:B------:R-:W-:Y:S01]  /*15d0*/  ISETP.GT.AND P4, PT, R54.reuse, 0x6, PT ;  /* 0x000000063600780c */ /* 0x040fe20003f84270 */
[----:B------:R-:W-:Y:S01]  /*15e0*/  IMAD.U32 R17, RZ, RZ, UR37 ;  /* 0x00000025ff117e24 */ /* 0x000fe2000f8e00ff */
[----:B------:R-:W-:Y:S01]  /*15f0*/  PRMT R84, RZ, 0x7610, R84 ;  /* 0x00007610ff547816 */ /* 0x000fe20000000054 */
[----:B-1----:R-:W-:Y:S01]  /*1600*/  IMAD.WIDE R12, R23, 0x2, R72 ;  /* 0x00000002170c7825 */ /* 0x002fe200078e0248 */
[----:B------:R-:W-:Y:S01]  /*1610*/  PRMT R82, RZ, 0x7610, R82 ;  /* 0x00007610ff527816 */ /* 0x000fe20000000052 */
[----:B------:R0:W5:Y:S01]  /*1620*/  @P1 LDG.E.U16 R83, desc[UR8][R14.64] ;  /* 0x000000080e531981 */ /* 0x000162000c1e1500 */
[----:B------:R-:W-:Y:S01]  /*1630*/  ISETP.GT.AND P1, PT, R54, 0x9, PT ;  /* 0x000000093600780c */ /* 0x000fe20003f24270 */
[----:B------:R-:W-:Y:S01]  /*1640*/  IMAD.WIDE R16, R17, 0x2, R72 ;  /* 0x0000000211107825 */ /* 0x000fe200078e0248 */
[----:B------:R-:W-:Y:S01]  /*1650*/  PRMT R81, RZ, 0x7610, R81 ;  /* 0x00007610ff517816 */ /* 0x000fe20000000051 */
[----:B------:R-:W5:Y:S01]  /*1660*/  @P0 LDG.E.U16 R84, desc[UR8][R12.64] ;  /* 0x000000080c540981 */ /* 0x000f62000c1e1500 */
[----:B------:R-:W-:Y:S01]  /*1670*/  PRMT R80, RZ, 0x7610, R80 ;  /* 0x00007610ff507816 */ /* 0x000fe20000000050 */
[----:B------:R-:W-:-:S02]  /*1680*/  IMAD.U32 R19, RZ, RZ, UR36 ;  /* 0x00000024ff137e24 */ /* 0x000fc4000f8e00ff */
[----:B------:R-:W-:Y:S02]  /*1690*/  IMAD.U32 R21, RZ, RZ, UR35 ;  /* 0x00000023ff157e24 */ /* 0x000fe4000f8e00ff */
[----:B0-----:R-:W-:Y:S01]  /*16a0*/  IMAD.U32 R15, RZ, RZ, UR32 ;  /* 0x00000020ff0f7e24 */ /* 0x001fe2000f8e00ff */
[C---:B------:R-:W-:Y:S01]  /*16b0*/  ISETP.GT.AND P0, PT, R54.reuse, 0x7, PT ;  /* 0x000000073600780c */ /* 0x040fe20003f04270 */
[----:B------:R-:W-:Y:S01]  /*16c0*/  IMAD.WIDE R18, R19, 0x2, R72 ;  /* 0x0000000213127825 */ /* 0x000fe200078e0248 */
[----:B------:R0:W5:Y:S01]  /*16d0*/  @P2 LDG.E.U16 R82, desc[UR8][R16.64] ;  /* 0x0000000810522981 */ /* 0x000162000c1e1500 */
[----:B------:R-:W-:Y:S02]  /*16e0*/  PRMT R78, RZ, 0x7610, R78 ;  /* 0x00007610ff4e7816 */ /* 0x000fe4000000004e */
[--C-:B------:R-:W-:Y:S01]  /*16f0*/  IMAD.WIDE R20, R21, 0x2, R72.reuse ;  /* 0x0000000215147825 */ /* 0x100fe200078e0248 */
[C---:B------:R-:W-:Y:S01]  /*1700*/  ISETP.GT.AND P2, PT, R54.reuse, 0xa, PT ;  /* 0x0000000a3600780c */ /* 0x040fe20003f44270 */
[----:B------:R1:W5:Y:S02]  /*1710*/  @P3 LDG.E.U16 R81, desc[UR8][R18.64] ;  /* 0x0000000812513981 */ /* 0x000364000c1e1500 */
[----:B------:R-:W-:Y:S01]  /*1720*/  IMAD.WIDE R14, R15, 0x2, R72 ;  /* 0x000000020f0e7825 */ /* 0x000fe200078e0248 */
[C---:B------:R-:W-:Y:S01]  /*1730*/  ISETP.GT.AND P3, PT, R54.reuse, 0xb, PT ;  /* 0x0000000b3600780c */ /* 0x040fe20003f64270 */
[----:B------:R1:W5:Y:S02]  /*1740*/  @P4 LDG.E.U16 R80, desc[UR8][R20.64] ;  /* 0x0000000814504981 */ /* 0x000364000c1e1500 */
[----:B------:R-:W-:Y:S01]  /*1750*/  IMAD.U32 R23, RZ, RZ, UR34 ;  /* 0x00000022ff177e24 */ /* 0x000fe2000f8e00ff */
[C---:B------:R-:W-:Y:S01]  /*1760*/  ISETP.GT.AND P4, PT, R54.reuse, 0xc, PT ;  /* 0x0000000c3600780c */ /* 0x040fe20003f84270 */
[----:B0-----:R-:W-:Y:S01]  /*1770*/  IMAD.U32 R17, RZ, RZ, UR31 ;  /* 0x0000001fff117e24 */ /* 0x001fe2000f8e00ff */
[----:B------:R-:W-:Y:S01]  /*1780*/  PRMT R79, RZ, 0x7610, R79 ;  /* 0x00007610ff4f7816 */ /* 0x000fe2000000004f */
[----:B------:R-:W5:Y:S01]  /*1790*/  @P1 LDG.E.U16 R78, desc[UR8][R14.64] ;  /* 0x000000080e4e1981 */ /* 0x000f62000c1e1500 */
[----:B------:R-:W-:Y:S01]  /*17a0*/  IMAD.WIDE R12, R23, 0x2, R72 ;  /* 0x00000002170c7825 */ /* 0x000fe200078e0248 */
[----:B------:R-:W-:-:S02]  /*17b0*/  ISETP.GT.AND P1, PT, R54, 0xe, PT ;  /* 0x0000000e3600780c */ /* 0x000fc40003f24270 */
[----:B------:R-:W-:Y:S01]  /*17c0*/  PRMT R46, RZ, 0x7610, R46 ;  /* 0x00007610ff2e7816 */ /* 0x000fe2000000002e */
[----:B------:R-:W-:Y:S01]  /*17d0*/  IMAD.WIDE R16, R17, 0x2, R72 ;  /* 0x0000000211107825 */ /* 0x000fe200078e0248 */
[----:B------:R-:W5:Y:S03]  /*17e0*/  @P0 LDG.E.U16 R79, desc[UR8][R12.64] ;  /* 0x000000080c4f0981 */ /* 0x000f66000c1e1500 */
[----:B-1----:R-:W-:Y:S02]  /*17f0*/  IMAD.U32 R19, RZ, RZ, UR30 ;  /* 0x0000001eff137e24 */ /* 0x002fe4000f8e00ff */
[----:B------:R-:W-:Y:S02]  /*1800*/  IMAD.U32 R21, RZ, RZ, UR29 ;  /* 0x0000001dff157e24 */ /* 0x000fe4000f8e00ff */
[----:B------:R-:W-:Y:S01]  /*1810*/  IMAD.U32 R75, RZ, RZ, UR27 ;  /* 0x0000001bff4b7e24 */ /* 0x000fe2000f8e00ff */
[----:B------:R-:W-:Y:S01]  /*1820*/  PRMT R44, RZ, 0x7610, R44 ;  /* 0x00007610ff2c7816 */ /* 0x000fe2000000002c */
[----:B------:R-:W-:Y:S01]  /*1830*/  IMAD.WIDE R18, R19, 0x2, R72 ;  /* 0x0000000213127825 */ /* 0x000fe200078e0248 */
[----:B------:R-:W-:Y:S01]  /*1840*/  PRMT R26, RZ, 0x7610, R26 ;  /* 0x00007610ff1a7816 */ /* 0x000fe2000000001a */
[----:B------:R-:W5:Y:S01]  /*1850*/  @P2 LDG.E.U16 R46, desc[UR8][R16.64] ;  /* 0x00000008102e2981 */ /* 0x000f62000c1e1500 */
[C---:B------:R-:W-:Y:S01]  /*1860*/  ISETP.GT.AND P0, PT, R54.reuse, 0xd, PT ;  /* 0x0000000d3600780c */ /* 0x040fe20003f04270 */
[----:B------:R-:W-:Y:S01]  /*1870*/  IMAD.WIDE R20, R21, 0x2, R72 ;  /* 0x0000000215147825 */ /* 0x000fe200078e0248 */
[----:B------:R-:W-:Y:S01]  /*1880*/  PRMT R10, RZ, 0x7610, R10 ;  /* 0x00007610ff0a7816 */ /* 0x000fe2000000000a */
[----:B------:R0:W5:Y:S01]  /*1890*/  @P3 LDG.E.U16 R44, desc[UR8][R18.64] ;  /* 0x00000008122c3981 */ /* 0x000162000c1e1500 */
[C---:B------:R-:W-:Y:S01]  /*18a0*/  ISETP.GT.AND P2, PT, R54.reuse, 0xf, PT ;  /* 0x0000000f3600780c */ /* 0x040fe20003f44270 */
[----:B------:R-:W-:Y:S01]  /*18b0*/  IMAD.WIDE R74, R75, 0x2, R72 ;  /* 0x000000024b4a7825 */ /* 0x000fe200078e0248 */
[C---:B------:R-:W-:Y:S01]  /*18c0*/  ISETP.GT.AND P3, PT, R54.reuse, 0x11, PT ;  /* 0x000000113600780c */ /* 0x040fe20003f64270 */
[----:B------:R1:W5:Y:S02]  /*18d0*/  @P4 LDG.E.U16 R26, desc[UR8][R20.64] ;  /* 0x00000008141a4981 */ /* 0x000364000c1e1500 */
[----:B------:R-:W-:Y:S01]  /*18e0*/  IMAD.U32 R23, RZ, RZ, UR28 ;  /* 0x0000001cff177e24 */ /* 0x000fe2000f8e00ff */
[C---:B------:R-:W-:Y:S01]  /*18f0*/  ISETP.GT.AND P4, PT, R54.reuse, 0x12, PT ;  /* 0x000000123600780c */ /* 0x040fe20003f84270 */
[----:B------:R-:W-:Y:S01]  /*1900*/  IMAD.U32 R77, RZ, RZ, UR26 ;  /* 0x0000001aff4d7e24 */ /* 0x000fe2000f8e00ff */
[----:B------:R-:W-:Y:S01]  /*1910*/  PRMT R24, RZ, 0x7610, R24 ;  /* 0x00007610ff187816 */ /* 0x000fe20000000018 */
[----:B------:R-:W5:Y:S01]  /*1920*/  @P1 LDG.E.U16 R10, desc[UR8][R74.64] ;  /* 0x000000084a0a1981 */ /* 0x000f62000c1e1500 */
[----:B0-----:R-:W-:Y:S01]  /*1930*/  IMAD.WIDE R18, R23, 0x2, R72 ;  /* 0x0000000217127825 */ /* 0x001fe200078e0248 */
        /* <DEDUP_REMOVED lines=10> */
[----:B------:R0:W5:Y:S01]  /*19e0*/  @P2 LDG.E.U16 R13, desc[UR8][R76.64] ;  /* 0x000000084c0d2981 */ /* 0x000162000c1e1500 */
[----:B------:R-:W-:Y:S01]  /*19f0*/  ISETP.GT.AND P0, PT, R54, 0x13, PT ;  /* 0x000000133600780c */ /* 0x000fe20003f04270 */
[----:B------:R-:W-:Y:S01]  /*1a00*/  IMAD.WIDE R16, R17, 0x2, R72 ;  /* 0x0000000211107825 */ /* 0x000fe200078e0248 */
[----:B------:R-:W-:Y:S01]  /*1a10*/  PRMT R14, RZ, 0x7610, R14 ;  /* 0x00007610ff0e7816 */ /* 0x000fe2000000000e */
[----:B------:R-:W5:Y:S02]  /*1a20*/  @P3 LDG.E.U16 R15, desc[UR8][R86.64] ;  /* 0x00000008560f3981 */ /* 0x000f64000c1e1500 */
[----:B------:R-:W-:-:S02]  /*1a30*/  IMAD.U32 R21, RZ, RZ, UR22 ;  /* 0x00000016ff157e24 */ /* 0x000fc4000f8e00ff */
[--C-:B0-----:R-:W-:Y:S01]  /*1a40*/  IMAD.WIDE R76, R23, 0x2, R72.reuse ;  /* 0x00000002174c7825 */ /* 0x101fe200078e0248 */
[----:B------:R0:W5:Y:S01]  /*1a50*/  @P4 LDG.E.U16 R12, desc[UR8][R16.64] ;  /* 0x00000008100c4981 */ /* 0x000162000c1e1500 */
[C---:B------:R-:W-:Y:S02]  /*1a60*/  ISETP.GT.AND P2, PT, R54.reuse, 0x15, PT ;  /* 0x000000153600780c */ /* 0x040fe40003f44270 */
[C---:B------:R-:W-:Y:S01]  /*1a70*/  ISETP.GT.AND P3, PT, R54.reuse, 0x16, PT ;  /* 0x000000163600780c */ /* 0x040fe20003f64270 */
[----:B------:R-:W-:Y:S01]  /*1a80*/  IMAD.U32 R25, RZ, RZ, UR20 ;  /* 0x00000014ff197e24 */ /* 0x000fe2000f8e00ff */
[----:B------:R1:W5:Y:S01]  /*1a90*/  @P1 LDG.E.U16 R14, desc[UR8][R76.64] ;  /* 0x000000084c0e1981 */ /* 0x000362000c1e1500 */
[----:B------:R-:W-:Y:S01]  /*1aa0*/  IMAD.WIDE R74, R21, 0x2, R72 ;  /* 0x00000002154a7825 */ /* 0x000fe200078e0248 */
[----:B------:R-:W-:Y:S02]  /*1ab0*/  ISETP.GT.AND P1, PT, R54, 0x19, PT ;  /* 0x000000193600780c */ /* 0x000fe40003f24270 */
[----:B0-----:R-:W-:Y:S01]  /*1ac0*/  PRMT R17, RZ, 0x7610, R17 ;  /* 0x00007610ff117816 */ /* 0x001fe20000000011 */
[----:B------:R-:W-:-:S02]  /*1ad0*/  IMAD.U32 R23, RZ, RZ, UR18 ;  /* 0x00000012ff177e24 */ /* 0x000fc4000f8e00ff */
[----:B------:R-:W-:Y:S02]  /*1ae0*/  IMAD.U32 R27, RZ, RZ, UR19 ;  /* 0x00000013ff1b7e24 */ /* 0x000fe4000f8e00ff */
[----:B------:R-:W-:Y:S01]  /*1af0*/  IMAD.WIDE R86, R25, 0x2, R72 ;  /* 0x0000000219567825 */ /* 0x000fe200078e0248 */
[----:B------:R-:W-:Y:S01]  /*1b00*/  PRMT R19, RZ, 0x7610, R19 ;  /* 0x00007610ff137816 */ /* 0x000fe20000000013 */
[----:B------:R0:W5:Y:S02]  /*1b10*/  @P0 LDG.E.U16 R17, desc[UR8][R74.64] ;  /* 0x000000084a110981 */ /* 0x000164000c1e1500 */
[----:B------:R-:W-:Y:S01]  /*1b20*/  IMAD.U32 R25, RZ, RZ, UR16 ;  /* 0x00000010ff197e24 */ /* 0x000fe2000f8e00ff */
[----:B------:R-:W-:Y:S01]  /*1b30*/  PRMT R16, RZ, 0x7610, R16 ;  /* 0x00007610ff107816 */ /* 0x000fe20000000010 */
[----:B-1----:R-:W-:Y:S01]  /*1b40*/  IMAD.WIDE R76, R23, 0x2, R72 ;  /* 0x00000002174c7825 */ /* 0x002fe200078e0248 */
[----:B------:R-:W-:Y:S01]  /*1b50*/  ISETP.GT.AND P0, PT, R54, 0x17, PT ;  /* 0x000000173600780c */ /* 0x000fe20003f04270 */
[----:B------:R-:W5:Y:S01]  /*1b60*/  @P2 LDG.E.U16 R19, desc[UR8][R86.64] ;  /* 0x0000000856132981 */ /* 0x000f62000c1e1500 */
[----:B------:R-:W-:Y:S01]  /*1b70*/  PRMT R23, RZ, 0x7610, R23 ;  /* 0x00007610ff177816 */ /* 0x000fe20000000017 */
[----:B------:R-:W-:-:S04]  /*1b80*/  IMAD.WIDE R20, R27, 0x2, R72 ;  /* 0x000000021b147825 */ /* 0x000fc800078e0248 */
[----:B0-----:R-:W-:Y:S01]  /*1b90*/  IMAD.WIDE R74, R25, 0x2, R72 ;  /* 0x00000002194a7825 */ /* 0x001fe200078e0248 */
[----:B------:R0:W5:Y:S01]  /*1ba0*/  @P3 LDG.E.U16 R16, desc[UR8][R20.64] ;  /* 0x0000000814103981 */ /* 0x000162000c1e1500 */
[----:B------:R-:W-:Y:S02]  /*1bb0*/  ISETP.GT.AND P2, PT, R54, 0x1a, PT ;  /* 0x0000001a3600780c */ /* 0x000fe40003f44270 */
[----:B------:R-:W-:Y:S01]  /*1bc0*/  IMAD.U32 R45, RZ, RZ, UR14 ;  /* 0x0000000eff2d7e24 */ /* 0x000fe2000f8e00ff */
[----:B------:R1:W5:Y:S01]  /*1bd0*/  @P1 LDG.E.U16 R23, desc[UR8][R74.64] ;  /* 0x000000084a171981 */ /* 0x000362000c1e1500 */
[----:B------:R-:W-:Y:S01]  /*1be0*/  IMAD.U32 R27, RZ, RZ, UR15 ;  /* 0x0000000fff1b7e24 */ /* 0x000fe2000f8e00ff */
[----:B0-----:R-:W-:Y:S01]  /*1bf0*/  PRMT R21, RZ, 0x7610, R21 ;  /* 0x00007610ff157816 */ /* 0x001fe20000000015 */
[----:B-1----:R-:W-:Y:S01]  /*1c00*/  IMAD.WIDE R74, R45, 0x2, R72 ;  /* 0x000000022d4a7825 */ /* 0x002fe200078e0248 */
[----:B------:R-:W-:-:S04]  /*1c10*/  PRMT R18, RZ, 0x7610, R18 ;  /* 0x00007610ff127816 */ /* 0x000fc80000000012 */
[----:B------:R0:W5:Y:S01]  /*1c20*/  @P0 LDG.E.U16 R21, desc[UR8][R76.64] ;  /* 0x000000084c150981 */ /* 0x000162000c1e1500 */
[----:B------:R-:W-:Y:S01]  /*1c30*/  IMAD.U32 R45, RZ, RZ, UR12 ;  /* 0x0000000cff2d7e24 */ /* 0x000fe2000f8e00ff */
[C---:B------:R-:W-:Y:S01]  /*1c40*/  ISETP.GT.AND P1, PT, R54.reuse, 0x1d, PT ;  /* 0x0000001d3600780c */ /* 0x040fe20003f24270 */
[----:B------:R-:W-:Y:S01]  /*1c50*/  IMAD.WIDE R86, R27, 0x2, R72 ;  /* 0x000000021b567825 */ /* 0x000fe200078e0248 */
[----:B------:R-:W-:-:S03]  /*1c60*/  ISETP.GT.AND P0, PT, R54, 0x1c, PT ;  /* 0x0000001c3600780c */ /* 0x000fc60003f04270 */
[----:B------:R-:W-:Y:S01]  /*1c70*/  IMAD.U32 R27, RZ, RZ, UR13 ;  /* 0x0000000dff1b7e24 */ /* 0x000fe2000f8e00ff */
[----:B------:R-:W-:Y:S01]  /*1c80*/  ISETP.GT.AND P3, PT, R54, 0x1b, PT ;  /* 0x0000001b3600780c */ /* 0x000fe20003f64270 */
[----:B0-----:R-:W-:Y:S01]  /*1c90*/  IMAD.WIDE R76, R45, 0x2, R72 ;  /* 0x000000022d4c7825 */ /* 0x001fe200078e0248 */
[----:B------:R0:W5:Y:S01]  /*1ca0*/  @P2 LDG.E.U16 R18, desc[UR8][R86.64] ;  /* 0x0000000856122981 */ /* 0x000162000c1e1500 */
[----:B------:R-:W1:Y:S01]  /*1cb0*/  LDC R45, c[0x0][0x238] ;  /* 0x00008e00ff2d7b82 */ /* 0x000e620000000800 */
[----:B------:R-:W-:Y:S01]  /*1cc0*/  PRMT R20, RZ, 0x7610, R20 ;  /* 0x00007610ff147816 */ /* 0x000fe20000000014 */
[----:B------:R-:W-:Y:S01]  /*1cd0*/  IMAD.U32 R47, RZ, RZ, UR11 ;  /* 0x0000000bff2f7e24 */ /* 0x000fe2000f8e00ff */
[----:B------:R-:W-:Y:S01]  /*1ce0*/  PRMT R25, RZ, 0x7610, R25 ;  /* 0x00007610ff197816 */ /* 0x000fe20000000019 */
[----:B0-----:R-:W-:Y:S01]  /*1cf0*/  IMAD.WIDE R86, R27, 0x2, R72 ;  /* 0x000000021b567825 */ /* 0x001fe200078e0248 */
[----:B------:R-:W-:-:S05]  /*1d00*/  PRMT R27, RZ, 0x7610, R27 ;  /* 0x00007610ff1b7816 */ /* 0x000fca000000001b */
[----:B------:R0:W5:Y:S01]  /*1d10*/  @P3 LDG.E.U16 R25, desc[UR8][R74.64] ;  /* 0x000000084a193981 */ /* 0x000162000c1e1500 */
[----:B------:R-:W-:-:S03]  /*1d20*/  ISETP.GT.AND P2, PT, R54, 0x1f, PT ;  /* 0x0000001f3600780c */ /* 0x000fc60003f44270 */
[----:B------:R-:W5:Y:S04]  /*1d30*/  @P0 LDG.E.U16 R20, desc[UR8][R86.64] ;  /* 0x0000000856140981 */ /* 0x000f68000c1e1500 */
[----:B------:R0:W5:Y:S01]  /*1d40*/  @P1 LDG.E.U16 R27, desc[UR8][R76.64] ;  /* 0x000000084c1b1981 */ /* 0x000162000c1e1500 */
[C---:B------:R-:W-:Y:S02]  /*1d50*/  ISETP.GT.AND P0, PT, R54.reuse, 0x1e, PT ;  /* 0x0000001e3600780c */ /* 0x040fe40003f04270 */
[----:B------:R-:W-:Y:S02]  /*1d60*/  ISETP.GT.AND P1, PT, R54, 0x1, PT ;  /* 0x000000013600780c */ /* 0x000fe40003f24270 */
[----:B0-----:R-:W-:Y:S01]  /*1d70*/  PRMT R75, RZ, 0x7610, R75 ;  /* 0x00007610ff4b7816 */ /* 0x001fe2000000004b */
[----:B------:R-:W-:-:S04]  /*1d80*/  IMAD.WIDE R76, R47, 0x2, R72 ;  /* 0x000000022f4c7825 */ /* 0x000fc800078e0248 */
[----:B------:R-:W-:-:S04]  /*1d90*/  IMAD.U32 R47, RZ, RZ, UR10 ;  /* 0x0000000aff2f7e24 */ /* 0x000fc8000f8e00ff */
[----:B------:R-:W-:Y:S01]  /*1da0*/  IMAD.WIDE R86, R47, 0x2, R72 ;  /* 0x000000022f567825 */ /* 0x000fe200078e0248 */
[----:B------:R-:W-:Y:S02]  /*1db0*/  PRMT R22, RZ, 0x7610, R22 ;  /* 0x00007610ff167816 */ /* 0x000fe40000000016 */
[----:B------:R-:W-:Y:S02]  /*1dc0*/  PRMT R85, RZ, 0x7610, R85 ;  /* 0x00007610ff557816 */ /* 0x000fe40000000055 */
[----:B------:R1:W5:Y:S04]  /*1dd0*/  @P2 LDG.E.U16 R75, desc[UR8][R86.64] ;  /* 0x00000008564b2981 */ /* 0x000368000c1e1500 */
[----:B------:R0:W5:Y:S01]  /*1de0*/  @P0 LDG.E.U16 R22, desc[UR8][R76.64] ;  /* 0x000000084c160981 */ /* 0x000162000c1e1500 */
[----:B-1----:R-:W-:-:S05]  /*1df0*/  IMAD.WIDE R86, R45, 0x2, R72 ;  /* 0x000000022d567825 */ /* 0x002fca00078e0248 */
[----:B------:R1:W5:Y:S01]  /*1e00*/  @P1 LDG.E.U16 R85, desc[UR8][R86.64] ;  /* 0x0000000856551981 */ /* 0x000362000c1e1500 */
[----:B------:R-:W-:Y:S01]  /*1e10*/  BAR.SYNC.DEFER_BLOCKING 0x0 ;  /* 0x0000000000007b1d */ /* 0x000fe20000010000 */
[----:B------:R-:W-:Y:S02]  /*1e20*/  ISETP.GE.AND P0, PT, R57, R54, PT ;  /* 0x000000363900720c */ /* 0x000fe40003f06270 */
[----:B0-----:R-:W-:Y:S01]  /*1e30*/  PRMT R77, RZ, 0x7610, R77 ;  /* 0x00007610ff4d7816 */ /* 0x001fe2000000004d */
[----:B-1----:R-:W-:Y:S01]  /*1e40*/  IMAD.WIDE R86, R49, 0x2, R50 ;  /* 0x0000000231567825 */ /* 0x002fe200078e0232 */
[----:B------:R-:W-:Y:S02]  /*1e50*/  PRMT R74, RZ, 0x7610, R74 ;  /* 0x00007610ff4a7816 */ /* 0x000fe4000000004a */
[----:B------:R-:W-:Y:S02]  /*1e60*/  PRMT R76, RZ, 0x7610, R76 ;  /* 0x00007610ff4c7816 */ /* 0x000fe4000000004c */
[----:B------:R-:W-:-:S05]  /*1e70*/  PRMT R45, RZ, 0x7610, R45 ;  /* 0x00007610ff2d7816 */ /* 0x000fca000000002d */
[----:B------:R0:W5:Y:S02]  /*1e80*/  @!P0 LDG.E.U16 R77, desc[UR8][R86.64] ;  /* 0x00000008564d8981 */ /* 0x000164000c1e1500 */
[----:B0-----:R-:W-:-:S05]  /*1e90*/  IMAD.WIDE R86, R49, 0x2, R52 ;  /* 0x0000000231567825 */ /* 0x001fca00078e0234 */
[----:B------:R0:W5:Y:S02]  /*1ea0*/  @!P0 LDG.E.U16 R74, desc[UR8][R86.64] ;  /* 0x00000008564a8981 */ /* 0x000164000c1e1500 */
[----:B0-----:R-:W-:-:S05]  /*1eb0*/  IMAD.WIDE R86, R49, 0x2, R62 ;  /* 0x0000000231567825 */ /* 0x001fca00078e023e */
[----:B------:R0:W5:Y:S01]  /*1ec0*/  @!P0 LDG.E.U16 R76, desc[UR8][R86.64] ;  /* 0x00000008564c8981 */ /* 0x000162000c1e1500 */
[----:B------:R-:W-:Y:S01]  /*1ed0*/  PRMT R47, RZ, 0x7610, R47 ;  /* 0x00007610ff2f7816 */ /* 0x000fe2000000002f */
[C---:B0-----:R-:W-:Y:S02]  /*1ee0*/  IMAD.WIDE R86, R49.reuse, 0x2, R64 ;  /* 0x0000000231567825 */ /* 0x041fe400078e0240 */
[----:B--2---:R0:W-:Y:S04]  /*1ef0*/  STS.U16 [R56+UR5], R93 ;  /* 0x0000005d38007988 */ /* 0x0041e80008000405 */
[----:B------:R1:W2:Y:S04]  /*1f00*/  @!P0 LDG.E.U16 R45, desc[UR8][R86.64] ;  /* 0x00000008562d8981 */ /* 0x0002a8000c1e1500 */
[----:B----4-:R4:W-:Y:S01]  /*1f10*/  STS.U16 [R56+UR5+0x800], R89 ;  /* 0x0008005938007988 */ /* 0x0109e20008000405 */
[----:B0-----:R-:W-:Y:S01]  /*1f20*/  IMAD.WIDE R92, R49, 0x2, R66 ;  /* 0x00000002315c7825 */ /* 0x001fe200078e0242 */
[----:B-1----:R-:W-:-:S04]  /*1f30*/  PRMT R86, RZ, 0x7610, R86 ;  /* 0x00007610ff567816 */ /* 0x002fc80000000056 */
[----:B------:R0:W2:Y:S01]  /*1f40*/  @!P0 LDG.E.U16 R47, desc[UR8][R92.64] ;  /* 0x000000085c2f8981 */ /* 0x0000a2000c1e1500 */
[C---:B----4-:R-:W-:Y:S01]  /*1f50*/  IMAD.WIDE R88, R49.reuse, 0x2, R70 ;  /* 0x0000000231587825 */ /* 0x050fe200078e0246 */
[----:B------:R-:W-:Y:S02]  /*1f60*/  PRMT R87, RZ, 0x7610, R87 ;  /* 0x00007610ff577816 */ /* 0x000fe40000000057 */
[----:B---3--:R1:W-:Y:S04]  /*1f70*/  STS.U16 [R56+UR5+0x400], R91 ;  /* 0x0004005b38007988 */ /* 0x0083e80008000405 */
[----:B------:R3:W4:Y:S01]  /*1f80*/  @!P0 LDG.E.U16 R86, desc[UR8][R88.64] ;  /* 0x0000000858568981 */ /* 0x000722000c1e1500 */
[----:B0-----:R-:W-:Y:S01]  /*1f90*/  IMAD.WIDE R92, R49, 0x2, R68 ;  /* 0x00000002315c7825 */ /* 0x001fe200078e0244 */
[----:B-1----:R-:W-:-:S04]  /*1fa0*/  PRMT R91, RZ, 0x7610, R91 ;  /* 0x00007610ff5b7816 */ /* 0x002fc8000000005b */
[----:B------:R-:W4:Y:S01]  /*1fb0*/  @!P0 LDG.E.U16 R87, desc[UR8][R92.64] ;  /* 0x000000085c578981 */ /* 0x000f22000c1e1500 */
[----:B---3--:R-:W-:Y:S02]  /*1fc0*/  IMAD.MOV.U32 R88, RZ, RZ, R8 ;  /* 0x000000ffff587224 */ /* 0x008fe400078e0008 */
[----:B------:R-:W-:Y:S02]  /*1fd0*/  IMAD.MOV.U32 R89, RZ, RZ, R9 ;  /* 0x000000ffff597224 */ /* 0x000fe400078e0009 */
[----:B------:R-:W-:-:S05]  /*1fe0*/  IMAD.WIDE R8, R49, 0x2, R88 ;  /* 0x0000000231087825 */ /* 0x000fca00078e0258 */
[----:B------:R-:W3:Y:S04]  /*1ff0*/  @!P0 LDG.E.U16 R91, desc[UR8][R8.64] ;  /* 0x00000008085b8981 */ /* 0x000ee8000c1e1500 */
[----:B-----5:R-:W-:Y:S04]  /*2000*/  STS.U16 [R56+UR5+0xc00], R11 ;  /* 0x000c000b38007988 */ /* 0x020fe80008000405 */
[----:B------:R-:W-:Y:S04]  /*2010*/  STS.U16 [R60+UR5+0x480], R78 ;  /* 0x0004804e3c007988 */ /* 0x000fe80008000405 */
        /* <DEDUP_REMOVED lines=28> */
[----:B--2---:R-:W-:Y:S04]  /*21e0*/  STS.U16 [R56+UR5+0x1200], R47 ;  /* 0x0012002f38007988 */ /* 0x004fe80008000405 */
[----:B------:R-:W-:Y:S04]  /*21f0*/  STS.U16 [R60+UR5+0x1080], R74 ;  /* 0x0010804a3c007988 */ /* 0x000fe80008000405 */
[----:B----4-:R-:W-:Y:S04]  /*2200*/  STS.U16 [R60+UR5+0x1280], R87 ;  /* 0x001280573c007988 */ /* 0x010fe80008000405 */
[----:B------:R-:W-:Y:S04]  /*2210*/  STS.U16 [R59+UR5+0x1100], R76 ;  /* 0x0011004c3b007988 */ /* 0x000fe80008000405 */
[----:B------:R-:W-:Y:S04]  /*2220*/  STS.U16 [R59+UR5+0x1300], R86 ;  /* 0x001300563b007988 */ /* 0x000fe80008000405 */
[----:B------:R-:W-:Y:S04]  /*2230*/  STS.U16 [R58+UR5+0x1180], R45 ;  /* 0x0011802d3a007988 */ /* 0x000fe80008000405 */
[----:B---3--:R-:W-:Y:S01]  /*2240*/  STS.U16 [R58+UR5+0x1380], R91 ;  /* 0x0013805b3a007988 */ /* 0x008fe20008000405 */
[----:B------:R-:W-:Y:S06]  /*2250*/  BAR.SYNC.DEFER_BLOCKING 0x0 ;  /* 0x0000000000007b1d */ /* 0x000fec0000010000 */
[----:B------:R-:W-:Y:S04]  /*2260*/  LDSM.16.MT88.4 R44, [R4+UR5] ;  /* 0x00000005042c783b */ /* 0x000fe80008004200 */
[----:B------:R-:W0:Y:S04]  /*2270*/  LDSM.16.M88.4 R8, [R3+UR5+0x1000] ;  /* 0x001000050308783b */ /* 0x000e280008000200 */
[----:B------:R-:W1:Y:S04]  /*2280*/  LDSM.16.M88.4 R24, [R3+UR5+0x1200] ;  /* 0x001200050318783b */ /* 0x000e680008000200 */
[----:B------:R-:W2:Y:S04]  /*2290*/  LDSM.16.MT88.4 R20, [R61+UR5] ;  /* 0x000000053d14783b */ /* 0x000ea80008004200 */
[----:B------:R-:W3:Y:S04]  /*22a0*/  LDSM.16.MT88.4 R16, [R4+UR5+0x800] ;  /* 0x000800050410783b */ /* 0x000ee80008004200 */
[----:B------:R-:W4:Y:S01]  /*22b0*/  LDSM.16.MT88.4 R12, [R61+UR5+0x800] ;  /* 0x000800053d0c783b */ /* 0x000f220008004200 */
[----:B------:R-:W-:-:S06]  /*22c0*/  UIADD3 UR6, UR6, -0x1, URZ ;  /* 0xffffffff06067890 */ /* 0x000fcc000fffe03f */
[----:B------:R-:W-:Y:S01]  /*22d0*/  ISETP.NE.U32.AND P0, PT, RZ, UR6, PT ;  /* 0x00000006ff007c0c */ /* 0x000fe2000bf05070 */
[C---:B0-----:R-:W-:Y:S06]  /*22e0*/  HMMA.16816.F32.BF16 R40, R44.reuse, R8, R40 ;  /* 0x000000082c28723c */ /* 0x041fec0000041828 */
[----:B-1----:R-:W-:Y:S06]  /*22f0*/  HMMA.16816.F32.BF16 R36, R44, R24, R36 ;  /* 0x000000182c24723c */ /* 0x002fec0000041824 */
[C---:B--2---:R-:W-:Y:S06]  /*2300*/  HMMA.16816.F32.BF16 R32, R20.reuse, R8, R32 ;  /* 0x000000081420723c */ /* 0x044fec0000041820 */
[----:B------:R-:W-:Y:S01]  /*2310*/  HMMA.16816.F32.BF16 R28, R20, R24, R28 ;  /* 0x00000018141c723c */ /* 0x000fe2000004181c */
[----:B------:R-:W-:-:S05]  /*2320*/  IMAD.WIDE R8, R55, 0x2, R88 ;  /* 0x0000000237087825 */ /* 0x000fca00078e0258 */
[----:B---3--:R-:W-:Y:S01]  /*2330*/  HMMA.16816.F32.BF16 R40, R16, R10, R40 ;  /* 0x0000000a1028723c */ /* 0x008fe20000041828 */
[----:B------:R-:W-:Y:S02]  /*2340*/  IMAD.U32 R21, RZ, RZ, UR39 ;  /* 0x00000027ff157e24 */ /* 0x000fe4000f8e00ff */
[----:B------:R-:W-:-:S03]  /*2350*/  IMAD.WIDE R70, R55, 0x2, R70 ;  /* 0x0000000237467825 */ /* 0x000fc600078e0246 */
[----:B------:R-:W-:Y:S01]  /*2360*/  HMMA.16816.F32.BF16 R36, R16, R26, R36 ;  /* 0x0000001a1024723c */ /* 0x000fe20000041824 */
[----:B------:R-:W-:-:S05]  /*2370*/  IMAD.WIDE R72, R21, 0x2, R72 ;  /* 0x0000000215487825 */ /* 0x000fca00078e0248 */
[----:B----4-:R-:W-:Y:S01]  /*2380*/  HMMA.16816.F32.BF16 R32, R12, R10, R32 ;  /* 0x0000000a0c20723c */ /* 0x010fe20000041820 */
[----:B------:R-:W-:-:S05]  /*2390*/  IMAD.WIDE R68, R55, 0x2, R68 ;  /* 0x0000000237447825 */ /* 0x000fca00078e0244 */
[----:B------:R-:W-:Y:S01]  /*23a0*/  HMMA.16816.F32.BF16 R28, R12, R26, R28 ;  /* 0x0000001a0c1c723c */ /* 0x000fe2000004181c */
[----:B------:R-:W-:-:S04]  /*23b0*/  IMAD.WIDE R66, R55, 0x2, R66 ;  /* 0x0000000237427825 */ /* 0x000fc800078e0242 */
[----:B------:R-:W-:-:S04]  /*23c0*/  IMAD.WIDE R64, R55, 0x2, R64 ;  /* 0x0000000237407825 */ /* 0x000fc800078e0240 */
[----:B------:R-:W-:-:S04]  /*23d0*/  IMAD.WIDE R62, R55, 0x2, R62 ;  /* 0x00000002373e7825 */ /* 0x000fc800078e023e */
[----:B------:R-:W-:-:S04]  /*23e0*/  IMAD.WIDE R52, R55, 0x2, R52 ;  /* 0x0000000237347825 */ /* 0x000fc800078e0234 */
[----:B------:R-:W-:-:S04]  /*23f0*/  IMAD.WIDE R50, R55, 0x2, R50 ;  /* 0x0000000237327825 */ /* 0x000fc800078e0232 */
[----:B------:R-:W-:Y:S01]  /*2400*/  VIADD R54, R54, 0xffffffe0 ;  /* 0xffffffe036367836 */ /* 0x000fe20000000000 */
[----:B------:R-:W-:Y:S06]  /*2410*/  @P0 BRA `(.L_x_1) ;  /* 0xfffffff000040947 */ /* 0x000fec000383ffff */
[----:B------:R-:W-:Y:S02]  /*2420*/  F2FP.BF16.F32.PACK_AB R31, R31, R30 ;  /* 0x0000001e1f1f723e */ /* 0x000fe400000010ff */
[----:B------:R-:W-:Y:S02]  /*2430*/  F2FP.BF16.F32.PACK_AB R35, R35, R34 ;  /* 0x000000222323723e */ /* 0x000fe400000010ff */
[----:B------:R-:W-:Y:S02]  /*2440*/  F2FP.BF16.F32.PACK_AB R30, R29, R28 ;  /* 0x0000001c1d1e723e */ /* 0x000fe400000010ff */
[----:B------:R-:W-:Y:S02]  /*2450*/  F2FP.BF16.F32.PACK_AB R34, R33, R32 ;  /* 0x000000202122723e */ /* 0x000fe400000010ff */
[----:B------:R-:W-:Y:S02]  /*2460*/  F2FP.BF16.F32.PACK_AB R29, R39, R38 ;  /* 0x00000026271d723e */ /* 0x000fe400000010ff */
[----:B------:R-:W-:-:S02]  /*2470*/  F2FP.BF16.F32.PACK_AB R28, R37, R36 ;  /* 0x00000024251c723e */ /* 0x000fc400000010ff */
[----:B------:R-:W-:Y:S02]  /*2480*/  F2FP.BF16.F32.PACK_AB R33, R43, R42 ;  /* 0x0000002a2b21723e */ /* 0x000fe400000010ff */
[----:B------:R-:W-:-:S07]  /*2490*/  F2FP.BF16.F32.PACK_AB R32, R41, R40 ;  /* 0x000000282920723e */ /* 0x000fce00000010ff */
.L_x_0:
[----:B------:R-:W0:Y:S01]  /*24a0*/  S2R R5, SR_TID.X ;  /* 0x0000000000057919 */ /* 0x000e220000002100 */
[----:B------:R-:W1:Y:S01]  /*24b0*/  S2UR UR5, SR_CgaCtaId ;  /* 0x00000000000579c3 */ /* 0x000e620000008800 */
[----:B------:R-:W-:Y:S01]  /*24c0*/  UMOV UR4, 0x400 ;  /* 0x0000040000047882 */ /* 0x000fe20000000000 */
[----:B------:R-:W-:Y:S01]  /*24d0*/  ULDC.64 UR6, c[0x0][0x228] ;  /* 0x00008a0000067ab9 */ /* 0x000fe20000000a00 */
[----:B------:R-:W-:Y:S01]  /*24e0*/  VIADD R7, R0, 0x3 ;  /* 0x0000000300077836 */ /* 0x000fe20000000000 */
[----:B------:R-:W-:Y:S01]  /*24f0*/  ISETP.GE.AND P0, PT, R2, UR6, PT ;  /* 0x0000000602007c0c */ /* 0x000fe2000bf06270 */
[----:B------:R-:W-:Y:S01]  /*2500*/  ULDC UR6, c[0x0][0x248] ;  /* 0x0000920000067ab9 */ /* 0x000fe20000000800 */
[C---:B------:R-:W-:Y:S02]  /*2510*/  VIADD R6, R0.reuse, 0x4 ;  /* 0x0000000400067836 */ /* 0x040fe40000000000 */
[C---:B------:R-:W-:Y:S01]  /*2520*/  ISETP.LT.AND P5, PT, R0.reuse, UR7, !P0 ;  /* 0x0000000700007c0c */ /* 0x040fe2000c7a1270 */
[C---:B------:R-:W-:Y:S01]  /*2530*/  VIADD R13, R0.reuse, 0x5 ;  /* 0x00000005000d7836 */ /* 0x040fe20000000000 */
[----:B------:R-:W-:Y:S01]  /*2540*/  BAR.SYNC.DEFER_BLOCKING 0x0 ;  /* 0x0000000000007b1d */ /* 0x000fe20000010000 */
[----:B------:R-:W-:Y:S01]  /*2550*/  ISETP.LT.AND P2, PT, R7, UR7, !P0 ;  /* 0x0000000707007c0c */ /* 0x000fe2000c741270 */
[C---:B------:R-:W-:Y:S01]  /*2560*/  VIADD R14, R0.reuse, 0x6 ;  /* 0x00000006000e7836 */ /* 0x040fe20000000000 */
[----:B-1----:R-:W-:Y:S01]  /*2570*/  ULEA UR4, UR5, UR4, 0x18 ;  /* 0x0000000405047291 */ /* 0x002fe2000f8ec03f */
[C---:B0-----:R-:W-:Y:S01]  /*2580*/  IMAD.SHL.U32 R3, R5.reuse, 0x10, RZ ;  /* 0x0000001005037824 */ /* 0x041fe200078e00ff */
[C---:B------:R-:W-:Y:S01]  /*2590*/  LOP3.LUT R16, R5.reuse, 0x20, RZ, 0xc0, !PT ;  /* 0x0000002005107812 */ /* 0x040fe200078ec0ff */
[C---:B------:R-:W-:Y:S01]  /*25a0*/  IMAD.SHL.U32 R4, R5.reuse, 0x20, RZ ;  /* 0x0000002005047824 */ /* 0x040fe200078e00ff */
[----:B------:R-:W-:Y:S01]  /*25b0*/  LOP3.LUT R19, R5, 0x3f, RZ, 0xc0, !PT ;  /* 0x0000003f05137812 */ /* 0x000fe200078ec0ff */
[----:B------:R-:W-:Y:S01]  /*25c0*/  IMAD R5, R0, UR6, RZ ;  /* 0x0000000600057c24 */ /* 0x000fe2000f8e02ff */
[----:B------:R-:W-:-:S02]  /*25d0*/  LOP3.LUT R3, R3, 0xf0, RZ, 0xc0, !PT ;  /* 0x000000f003037812 */ /* 0x000fc400078ec0ff */
[----:B------:R-:W-:Y:S01]  /*25e0*/  LOP3.LUT R4, R4, 0x200, RZ, 0xc0, !PT ;  /* 0x0000020004047812 */ /* 0x000fe200078ec0ff */
[----:B------:R-:W-:Y:S01]  /*25f0*/  VIADD R7, R5, UR6 ;  /* 0x0000000605077c36 */ /* 0x000fe20008000000 */
[----:B------:R-:W-:Y:S02]  /*2600*/  LEA R19, R19, UR4, 0x4 ;  /* 0x0000000413137c11 */ /* 0x000fe4000f8e20ff */
[----:B------:R-:W-:Y:S01]  /*2610*/  IADD3 R3, R4, UR4, R3 ;  /* 0x0000000404037c10 */ /* 0x000fe2000fffe003 */
[----:B------:R-:W-:Y:S01]  /*2620*/  ULDC UR4, c[0x0][0x244] ;  /* 0x0000910000047ab9 */ /* 0x000fe20000000800 */
[----:B------:R-:W-:Y:S02]  /*2630*/  VIADD R15, R7, UR6 ;  /* 0x00000006070f7c36 */ /* 0x000fe40008000000 */
[----:B------:R-:W-:Y:S01]  /*2640*/  IMAD R4, R2, UR4, RZ ;  /* 0x0000000402047c24 */ /* 0x000fe2000f8e02ff */
[----:B------:R-:W-:Y:S01]  /*2650*/  ULDC.64 UR4, c[0x0][0x220] ;  /* 0x0000880000047ab9 */ /* 0x000fe20000000a00 */
[----:B------:R-:W-:-:S02]  /*2660*/  IMAD R16, R16, 0x8, R3 ;  /* 0x0000000810107824 */ /* 0x000fc400078e0203 */
[C---:B------:R-:W-:Y:S02]  /*2670*/  VIADD R3, R0.reuse, 0x1 ;  /* 0x0000000100037836 */ /* 0x040fe40000000000 */
[----:B------:R-:W-:Y:S01]  /*2680*/  VIADD R2, R0, 0x2 ;  /* 0x0000000200027836 */ /* 0x000fe20000000000 */
[----:B------:R-:W-:Y:S01]  /*2690*/  STSM.16.M88.4 [R16], R32 ;  /* 0x0000002010007844 */ /* 0x000fe20000000200 */
[----:B------:R-:W-:Y:S01]  /*26a0*/  BAR.SYNC.DEFER_BLOCKING 0x0 ;  /* 0x0000000000007b1d */ /* 0x000fe20000010000 */
[----:B------:R-:W-:Y:S02]  /*26b0*/  ISETP.LT.AND P4, PT, R3, UR7, !P0 ;  /* 0x0000000703007c0c */ /* 0x000fe4000c781270 */
[----:B------:R-:W-:Y:S02]  /*26c0*/  LEA R3, P1, R4, UR4, 0x1 ;  /* 0x0000000404037c11 */ /* 0x000fe4000f8208ff */
[----:B------:R-:W-:Y:S02]  /*26d0*/  ISETP.LT.AND P3, PT, R2, UR7, !P0 ;  /* 0x0000000702007c0c */ /* 0x000fe4000c761270 */
[----:B------:R-:W-:-:S02]  /*26e0*/  LEA.HI.X.SX32 R2, R4, UR5, 0x1, P1 ;  /* 0x0000000504027c11 */ /* 0x000fc400088f0eff */
[----:B------:R-:W-:-:S04]  /*26f0*/  LEA R4, P1, R5, R3, 0x1 ;  /* 0x0000000305047211 */ /* 0x000fc800078208ff */
[----:B------:R-:W-:Y:S02]  /*2700*/  LEA.HI.X.SX32 R5, R5, R2, 0x1, P1 ;  /* 0x0000000205057211 */ /* 0x000fe400008f0eff */
[----:B------:R-:W-:Y:S02]  /*2710*/  ISETP.LT.AND P1, PT, R6, UR7, !P0 ;  /* 0x0000000706007c0c */ /* 0x000fe4000c721270 */
[----:B------:R-:W-:-:S04]  /*2720*/  LEA R6, P6, R7, R3, 0x1 ;  /* 0x0000000307067211 */ /* 0x000fc800078c08ff */
[----:B------:R-:W-:Y:S02]  /*2730*/  LEA.HI.X.SX32 R7, R7, R2, 0x1, P6 ;  /* 0x0000000207077211 */ /* 0x000fe400030f0eff */
[----:B------:R-:W-:Y:S01]  /*2740*/  LEA R12, P6, R15, R3, 0x1 ;  /* 0x000000030f0c7211 */ /* 0x000fe200078c08ff */
[----:B------:R-:W0:Y:S01]  /*2750*/  LDS.128 R8, [R19] ;  /* 0x0000000013087984 */ /* 0x000e220000000c00 */
[----:B------:R-:W-:Y:S06]  /*2760*/  BAR.SYNC.DEFER_BLOCKING 0x0 ;  /* 0x0000000000007b1d */ /* 0x000fec0000010000 */
[----:B------:R-:W-:Y:S02]  /*2770*/  STSM.16.M88.4 [R16], R28 ;  /* 0x0000001c10007844 */ /* 0x000fe40000000200 */
[----:B------:R-:W-:Y:S01]  /*2780*/  BAR.SYNC.DEFER_BLOCKING 0x0 ;  /* 0x0000000000007b1d */ /* 0x000fe20000010000 */
[----:B0-----:R-:W-:-:S05]  /*2790*/  PRMT R20, R9, 0x7632, R20 ;  /* 0x0000763209147816 */ /* 0x001fca0000000014 */
[----:B------:R0:W-:Y:S01]  /*27a0*/  @P5 STG.E.U16 desc[UR8][R4.64], R8 ;  /* 0x0000000804005986 */ /* 0x0001e2000c101508 */
[----:B------:R-:W-:Y:S02]  /*27b0*/  ISETP.LT.AND P5, PT, R13, UR7, !P0 ;  /* 0x000000070d007c0c */ /* 0x000fe4000c7a1270 */
[C---:B------:R-:W-:Y:S01]  /*27c0*/  LEA.HI.X.SX32 R13, R15.reuse, R2, 0x1, P6 ;  /* 0x000000020f0d7211 */ /* 0x040fe200030f0eff */
[----:B------:R-:W-:-:S04]  /*27d0*/  VIADD R15, R15, UR6 ;  /* 0x000000060f0f7c36 */ /* 0x000fc80008000000 */
[----:B------:R-:W-:Y:S01]  /*27e0*/  VIADD R17, R15, UR6 ;  /* 0x000000060f117c36 */ /* 0x000fe20008000000 */
[----:B0-----:R-:W-:Y:S01]  /*27f0*/  PRMT R5, R8, 0x7632, R5 ;  /* 0x0000763208057816 */ /* 0x001fe20000000005 */
[C---:B------:R-:W-:Y:S02]  /*2800*/  VIADD R4, R0.reuse, 0x7 ;  /* 0x0000000700047836 */ /* 0x040fe40000000000 */
[----:B------:R-:W-:Y:S02]  /*2810*/  VIADD R8, R0, 0x8 ;  /* 0x0000000800087836 */ /* 0x000fe40000000000 */
[----:B------:R-:W-:Y:S01]  /*2820*/  @P4 STG.E.U16 desc[UR8][R6.64], R5 ;  /* 0x0000000506004986 */ /* 0x000fe2000c101508 */
[----:B------:R-:W-:Y:S01]  /*2830*/  ISETP.LT.AND P4, PT, R14, UR7, !P0 ;  /* 0x000000070e007c0c */ /* 0x000fe2000c781270 */
[----:B------:R-:W-:Y:S01]  /*2840*/  VIADD R18, R17, UR6 ;  /* 0x0000000611127c36 */ /* 0x000fe20008000000 */
[----:B------:R-:W-:Y:S01]  /*2850*/  LEA R14, P6, R15, R3, 0x1 ;  /* 0x000000030f0e7211 */ /* 0x000fe200078c08ff */
[----:B------:R0:W-:Y:S01]  /*2860*/  @P3 STG.E.U16 desc[UR8][R12.64], R9 ;  /* 0x000000090c003986 */ /* 0x0001e2000c101508 */
[----:B------:R-:W-:-:S02]  /*2870*/  ISETP.LT.AND P3, PT, R4, UR7, !P0 ;  /* 0x0000000704007c0c */ /* 0x000fc4000c761270 */
[----:B------:R-:W-:Y:S01]  /*2880*/  LEA.HI.X.SX32 R15, R15, R2, 0x1, P6 ;  /* 0x000000020f0f7211 */ /* 0x000fe200030f0eff */
[----:B------:R1:W2:Y:S01]  /*2890*/  LDS.128 R4, [R19] ;  /* 0x0000000013047984 */ /* 0x0002a20000000c00 */
[----:B------:R-:W-:-:S03]  /*28a0*/  LEA R16, P6, R17, R3, 0x1 ;  /* 0x0000000311107211 */ /* 0x000fc600078c08ff */
[----:B------:R3:W-:Y:S01]  /*28b0*/  @P2 STG.E.U16 desc[UR8][R14.64], R20 ;  /* 0x000000140e002986 */ /* 0x0007e2000c101508 */
[-C--:B------:R-:W-:Y:S02]  /*28c0*/  LEA.HI.X.SX32 R17, R17, R2.reuse, 0x1, P6 ;  /* 0x0000000211117211 */ /* 0x080fe400030f0eff */
[----:B------:R-:W-:Y:S01]  /*28d0*/  ISETP.LT.AND P2, PT, R8, UR7, !P0 ;  /* 0x0000000708007c0c */ /* 0x000fe2000c741270 */
[----:B0-----:R-:W-:Y:S01]  /*28e0*/  VIADD R9, R0, 0x9 ;  /* 0x0000000900097836 */ /* 0x001fe20000000000 */
[CC--:B------:R-:W-:Y:S01]  /*28f0*/  LEA R8, P6, R18.reuse, R3.reuse, 0x1 ;  /* 0x0000000312087211 */ /* 0x0c0fe200078c08ff */
[----:B------:R-:W-:Y:S01]  /*2900*/  VIADD R13, R18, UR6 ;  /* 0x00000006120d7c36 */ /* 0x000fe20008000000 */
[----:B------:R0:W-:Y:S01]  /*2910*/  @P1 STG.E.U16 desc[UR8][R16.64], R10 ;  /* 0x0000000a10001986 */ /* 0x0001e2000c101508 */
[----:B-1----:R-:W-:Y:S02]  /*2920*/  PRMT R19, R10, 0x7632, R19 ;  /* 0x000076320a137816 */ /* 0x002fe40000000013 */
[----:B------:R-:W-:Y:S01]  /*2930*/  ISETP.LT.AND P1, PT, R9, UR7, !P0 ;  /* 0x0000000709007c0c */ /* 0x000fe2000c721270 */
[C---:B---3--:R-:W-:Y:S01]  /*2940*/  VIADD R15, R13.reuse, UR6 ;  /* 0x000000060d0f7c36 */ /* 0x048fe20008000000 */
[----:B------:R-:W-:Y:S01]  /*2950*/  LEA.HI.X.SX32 R9, R18, R2, 0x1, P6 ;  /* 0x0000000212097211 */ /* 0x000fe200030f0eff */
[----:B------:R-:W-:Y:S01]  /*2960*/  VIADD R18, R0, 0xa ;  /* 0x0000000a00127836 */ /* 0x000fe20000000000 */
[----:B------:R-:W-:-:S03]  /*2970*/  LEA R12, P6, R13, R3, 0x1 ;  /* 0x000000030d0c7211 */ /* 0x000fc600078c08ff */
[----:B------:R1:W-:Y:S01]  /*2980*/  @P5 STG.E.U16 desc[UR8][R8.64], R19 ;  /* 0x0000001308005986 */ /* 0x0003e2000c101508 */
[----:B0-----:R-:W-:Y:S01]  /*2990*/  VIADD R17, R15, UR6 ;  /* 0x000000060f117c36 */ /* 0x001fe20008000000 */
[-C--:B------:R-:W-:Y:S01]  /*29a0*/  LEA.HI.X.SX32 R13, R13, R2.reuse, 0x1, P6 ;  /* 0x000000020d0d7211 */ /* 0x080fe200030f0eff */
[----:B------:R-:W-:Y:S01]  /*29b0*/  VIADD R10, R0, 0xb ;  /* 0x0000000b000a7836 */ /* 0x000fe20000000000 */
[CC--:B------:R-:W-:Y:S02]  /*29c0*/  LEA R14, P6, R15.reuse, R3.reuse, 0x1 ;  /* 0x000000030f0e7211 */ /* 0x0c0fe400078c08ff */
[----:B------:R-:W-:Y:S01]  /*29d0*/  ISETP.LT.AND P5, PT, R18, UR7, !P0 ;  /* 0x0000000712007c0c */ /* 0x000fe2000c7a1270 */
[----:B------:R0:W-:Y:S01]  /*29e0*/  @P4 STG.E.U16 desc[UR8][R12.64], R11 ;  /* 0x0000000b0c004986 */ /* 0x0001e2000c101508 */
[----:B------:R-:W-:Y:S02]  /*29f0*/  LEA.HI.X.SX32 R15, R15, R2, 0x1, P6 ;  /* 0x000000020f0f7211 */ /* 0x000fe400030f0eff */
[----:B------:R-:W-:Y:S01]  /*2a00*/  PRMT R18, R11, 0x7632, R18 ;  /* 0x000076320b127816 */ /* 0x000fe20000000012 */
[C---:B-1----:R-:W-:Y:S01]  /*2a10*/  VIADD R9, R17.reuse, UR6 ;  /* 0x0000000611097c36 */ /* 0x042fe20008000000 */
[----:B------:R-:W-:Y:S01]  /*2a20*/  ISETP.LT.AND P4, PT, R10, UR7, !P0 ;  /* 0x000000070a007c0c */ /* 0x000fe2000c781270 */
[----:B------:R-:W-:Y:S01]  /*2a30*/  VIADD R10, R0, 0xc ;  /* 0x0000000c000a7836 */ /* 0x000fe20000000000 */
[----:B------:R-:W-:Y:S01]  /*2a40*/  LEA R16, P6, R17, R3, 0x1 ;  /* 0x0000000311107211 */ /* 0x000fe200078c08ff */
[----:B------:R1:W-:Y:S01]  /*2a50*/  @P3 STG.E.U16 desc[UR8][R14.64], R18 ;  /* 0x000000120e003986 */ /* 0x0003e2000c101508 */
[----:B0-----:R-:W-:-:S02]  /*2a60*/  VIADD R11, R9, UR6 ;  /* 0x00000006090b7c36 */ /* 0x001fc40008000000 */
[-C--:B------:R-:W-:Y:S02]  /*2a70*/  LEA.HI.X.SX32 R17, R17, R2.reuse, 0x1, P6 ;  /* 0x0000000211117211 */ /* 0x080fe400030f0eff */
[----:B------:R-:W-:Y:S01]  /*2a80*/  ISETP.LT.AND P3, PT, R10, UR7, !P0 ;  /* 0x000000070a007c0c */ /* 0x000fe2000c761270 */
[----:B------:R-:W-:Y:S01]  /*2a90*/  VIADD R13, R11, UR6 ;  /* 0x000000060b0d7c36 */ /* 0x000fe20008000000 */
[-C--:B------:R-:W-:Y:S01]  /*2aa0*/  LEA R8, P6, R9, R3.reuse, 0x1 ;  /* 0x0000000309087211 */ /* 0x080fe200078c08ff */
[----:B------:R-:W-:Y:S01]  /*2ab0*/  VIADD R10, R0, 0xd ;  /* 0x0000000d000a7836 */ /* 0x000fe20000000000 */
[----:B--2---:R0:W-:Y:S01]  /*2ac0*/  @P2 STG.E.U16 desc[UR8][R16.64], R4 ;  /* 0x0000000410002986 */ /* 0x0041e2000c101508 */
[----:B-1----:R-:W-:Y:S01]  /*2ad0*/  VIADD R15, R13, UR6 ;  /* 0x000000060d0f7c36 */ /* 0x002fe20008000000 */
[----:B------:R-:W-:Y:S02]  /*2ae0*/  LEA.HI.X.SX32 R9, R9, R2, 0x1, P6 ;  /* 0x0000000209097211 */ /* 0x000fe400030f0eff */
[----:B------:R-:W-:Y:S01]  /*2af0*/  ISETP.LT.AND P2, PT, R10, UR7, !P0 ;  /* 0x000000070a007c0c */ /* 0x000fe2000c741270 */
[----:B------:R-:W-:Y:S01]  /*2b00*/  VIADD R18, R15, UR6 ;  /* 0x000000060f127c36 */ /* 0x000fe20008000000 */
[----:B------:R-:W-:-:S03]  /*2b10*/  LEA R10, P6, R11, R3, 0x1 ;  /* 0x000000030b0a7211 */ /* 0x000fc600078c08ff */
[----:B------:R-:W-:Y:S01]  /*2b20*/  VIADD R19, R18, UR6 ;  /* 0x0000000612137c36 */ /* 0x000fe20008000000 */
[-C--:B------:R-:W-:Y:S02]  /*2b30*/  LEA.HI.X.SX32 R11, R11, R2.reuse, 0x1, P6 ;  /* 0x000000020b0b7211 */ /* 0x080fe400030f0eff */
[----:B0-----:R-:W-:Y:S01]  /*2b40*/  PRMT R17, R4, 0x7632, R17 ;  /* 0x0000763204117816 */ /* 0x001fe20000000011 */
[C---:B------:R-:W-:Y:S01]  /*2b50*/  VIADD R4, R0.reuse, 0xe ;  /* 0x0000000e00047836 */ /* 0x040fe20000000000 */
[-C--:B------:R-:W-:Y:S01]  /*2b60*/  LEA R14, P6, R15, R3.reuse, 0x1 ;  /* 0x000000030f0e7211 */ /* 0x080fe200078c08ff */
[----:B------:R-:W-:Y:S02]  /*2b70*/  VIADD R0, R0, 0xf ;  /* 0x0000000f00007836 */ /* 0x000fe40000000000 */
[----:B------:R0:W-:Y:S01]  /*2b80*/  @P1 STG.E.U16 desc[UR8][R8.64], R17 ;  /* 0x0000001108001986 */ /* 0x0001e2000c101508 */
[----:B------:R-:W-:Y:S01]  /*2b90*/  LEA R12, P1, R13, R3, 0x1 ;  /* 0x000000030d0c7211 */ /* 0x000fe200078208ff */
[----:B------:R-:W-:Y:S01]  /*2ba0*/  VIADD R20, R19, UR6 ;  /* 0x0000000613147c36 */ /* 0x000fe20008000000 */
[-C--:B------:R-:W-:Y:S01]  /*2bb0*/  LEA.HI.X.SX32 R15, R15, R2.reuse, 0x1, P6 ;  /* 0x000000020f0f7211 */ /* 0x080fe200030f0eff */
[----:B------:R1:W-:Y:S01]  /*2bc0*/  @P5 STG.E.U16 desc[UR8][R10.64], R5 ;  /* 0x000000050a005986 */ /* 0x0003e2000c101508 */
[----:B------:R-:W-:-:S02]  /*2bd0*/  LEA.HI.X.SX32 R13, R13, R2, 0x1, P1 ;  /* 0x000000020d0d7211 */ /* 0x000fc400008f0eff */
[CC--:B------:R-:W-:Y:S02]  /*2be0*/  LEA R16, P6, R18.reuse, R3.reuse, 0x1 ;  /* 0x0000000312107211 */ /* 0x0c0fe400078c08ff */
[C---:B0-----:R-:W-:Y:S02]  /*2bf0*/  LEA R8, P1, R19.reuse, R3, 0x1 ;  /* 0x0000000313087211 */ /* 0x041fe400078208ff */
[-C--:B------:R-:W-:Y:S02]  /*2c00*/  LEA.HI.X.SX32 R17, R18, R2.reuse, 0x1, P6 ;  /* 0x0000000212117211 */ /* 0x080fe400030f0eff */
[----:B------:R-:W-:Y:S02]  /*2c10*/  LEA.HI.X.SX32 R9, R19, R2, 0x1, P1 ;  /* 0x0000000213097211 */ /* 0x000fe400008f0eff */
[----:B------:R-:W-:Y:S02]  /*2c20*/  ISETP.LT.AND P1, PT, R4, UR7, !P0 ;  /* 0x0000000704007c0c */ /* 0x000fe4000c721270 */
[----:B------:R-:W-:-:S02]  /*2c30*/  ISETP.LT.AND P0, PT, R0, UR7, !P0 ;  /* 0x0000000700007c0c */ /* 0x000fc4000c701270 */
[C---:B------:R-:W-:Y:S02]  /*2c40*/  LEA R18, P6, R20.reuse, R3, 0x1 ;  /* 0x0000000314127211 */ /* 0x040fe400078c08ff */
[----:B------:R-:W-:Y:S02]  /*2c50*/  PRMT R0, R5, 0x7632, R0 ;  /* 0x0000763205007816 */ /* 0x000fe40000000000 */
[----:B------:R-:W-:Y:S02]  /*2c60*/  LEA.HI.X.SX32 R19, R20, R2, 0x1, P6 ;  /* 0x0000000214137211 */ /* 0x000fe400030f0eff */
[----:B------:R-:W-:Y:S01]  /*2c70*/  PRMT R2, R6, 0x7632, R2 ;  /* 0x0000763206027816 */ /* 0x000fe20000000002 */
[----:B------:R1:W-:Y:S04]  /*2c80*/  @P4 STG.E.U16 desc[UR8][R12.64], R0 ;  /* 0x000000000c004986 */ /* 0x0003e8000c101508 */
[----:B------:R1:W-:Y:S04]  /*2c90*/  @P3 STG.E.U16 desc[UR8][R14.64], R6 ;  /* 0x000000060e003986 */ /* 0x0003e8000c101508 */
[----:B------:R1:W-:Y:S04]  /*2ca0*/  @P2 STG.E.U16 desc[UR8][R16.64], R2 ;  /* 0x0000000210002986 */ /* 0x0003e8000c101508 */
[----:B------:R1:W-:Y:S01]  /*2cb0*/  @P1 STG.E.U16 desc[UR8][R8.64], R7 ;  /* 0x0000000708001986 */ /* 0x0003e2000c101508 */
[----:B------:R-:W-:Y:S05]  /*2cc0*/  @!P0 EXIT ;  /* 0x000000000000894d */ /* 0x000fea0003800000 */
[----:B-1----:R-:W-:-:S05]  /*2cd0*/  PRMT R9, R7, 0x7632, R9 ;  /* 0x0000763207097816 */ /* 0x002fca0000000009 */
[----:B------:R-:W-:Y:S01]  /*2ce0*/  STG.E.U16 desc[UR8][R18.64], R9 ;  /* 0x0000000912007986 */ /* 0x000fe2000c101508 */
[----:B------:R-:W-:Y:S05]  /*2cf0*/  EXIT ;  /* 0x000000000000794d */ /* 0x000fea0003800000 */
.L_x_2:
[----:B------:R-:W-:-:S00]  /*2d00*/  BRA `(.L_x_2) ;  /* 0xfffffffc00fc7947 */ /* 0x000fc0000383ffff */
[----:B------:R-:W-:-:S00]  /*2d10*/  NOP ;  /* 0x0000000000007918 */ /* 0x000fc00000000000 */
        /* <DEDUP_REMOVED lines=14> */
.L_x_3:


//--------------------- .nv.shared.matmul_kernel  --------------------------
	.section	.nv.shared.matmul_kernel,"aw",@nobits
	.sectionflags	@""
	.align	16
	.zero		1024


//--------------------- .nv.shared.reserved.0     --------------------------
	.section	.nv.shared.reserved.0,"aw",@nobits
	.weak		__nv_reservedSMEM_offset_0_alias
	.size		__nv_reservedSMEM_offset_0_alias, 0, 0
	.other		__nv_reservedSMEM_offset_0_alias,@"STO_CUDA_RESERVED_SHARED STV_DEFAULT"
__nv_reservedSMEM_offset_0_alias:
	.zero		0


//--------------------- .nv.constant0.matmul_kernel --------------------------
	.section	.nv.constant0.matmul_kernel,"a",@progbits
	.sectionflags	@""
	.align	4
.nv.constant0.matmul_kernel:
	.zero		608


//--------------------- SYMBOLS --------------------------

	.type		.nv.reservedSmem.offset0,@object
	.size		.nv.reservedSmem.offset0,0x4
